//
// Generated by NVIDIA NVVM Compiler
//
// Compiler Build ID: CL-36424714
// Cuda compilation tools, release 13.0, V13.0.88
// Based on NVVM 20.0.0
//

.version 9.0
.target sm_100
.address_size 64

	// .globl	_Z9compute_uPfS_S_i

.visible .entry _Z9compute_uPfS_S_i(
	.param .u64 .ptr .align 1 _Z9compute_uPfS_S_i_param_0,
	.param .u64 .ptr .align 1 _Z9compute_uPfS_S_i_param_1,
	.param .u64 .ptr .align 1 _Z9compute_uPfS_S_i_param_2,
	.param .u32 _Z9compute_uPfS_S_i_param_3
)
{
	.reg .pred 	%p<11>;
	.reg .b32 	%r<39>;
	.reg .b32 	%f<70>;
	.reg .b64 	%rd<41>;

	ld.param.u64 	%rd7, [_Z9compute_uPfS_S_i_param_0];
	ld.param.u64 	%rd8, [_Z9compute_uPfS_S_i_param_1];
	ld.param.u64 	%rd9, [_Z9compute_uPfS_S_i_param_2];
	ld.param.u32 	%r16, [_Z9compute_uPfS_S_i_param_3];
	cvta.to.global.u64 	%rd1, %rd8;
	cvta.to.global.u64 	%rd2, %rd9;
	mov.u32 	%r17, %ctaid.x;
	mov.u32 	%r18, %ntid.x;
	mov.u32 	%r19, %tid.x;
	mad.lo.s32 	%r20, %r17, %r18, %r19;
	add.s32 	%r1, %r20, %r16;
	setp.gt.s32 	%p1, %r1, 1023;
	@%p1 bra 	$L__BB0_14;
	setp.lt.s32 	%p2, %r16, 1;
	mov.f32 	%f69, 0f00000000;
	@%p2 bra 	$L__BB0_13;
	shl.b32 	%r2, %r16, 10;
	and.b32  	%r3, %r16, 7;
	setp.lt.u32 	%p3, %r16, 8;
	mov.f32 	%f69, 0f00000000;
	mov.b32 	%r37, 0;
	@%p3 bra 	$L__BB0_5;
	and.b32  	%r37, %r16, 2147483640;
	neg.s32 	%r35, %r37;
	mul.wide.u32 	%rd10, %r2, 4;
	add.s64 	%rd11, %rd10, %rd1;
	add.s64 	%rd40, %rd11, 16;
	add.s64 	%rd4, %rd2, 16384;
	mov.f32 	%f69, 0f00000000;
	mov.u32 	%r34, %r1;
$L__BB0_4:
	.pragma "nounroll";
	mul.wide.s32 	%rd12, %r34, 4;
	add.s64 	%rd13, %rd4, %rd12;
	ld.global.f32 	%f17, [%rd40+-16];
	ld.global.f32 	%f18, [%rd13+-16384];
	fma.rn.f32 	%f19, %f17, %f18, %f69;
	ld.global.f32 	%f20, [%rd40+-12];
	ld.global.f32 	%f21, [%rd13+-12288];
	fma.rn.f32 	%f22, %f20, %f21, %f19;
	ld.global.f32 	%f23, [%rd40+-8];
	ld.global.f32 	%f24, [%rd13+-8192];
	fma.rn.f32 	%f25, %f23, %f24, %f22;
	ld.global.f32 	%f26, [%rd40+-4];
	ld.global.f32 	%f27, [%rd13+-4096];
	fma.rn.f32 	%f28, %f26, %f27, %f25;
	ld.global.f32 	%f29, [%rd40];
	ld.global.f32 	%f30, [%rd13];
	fma.rn.f32 	%f31, %f29, %f30, %f28;
	ld.global.f32 	%f32, [%rd40+4];
	ld.global.f32 	%f33, [%rd13+4096];
	fma.rn.f32 	%f34, %f32, %f33, %f31;
	ld.global.f32 	%f35, [%rd40+8];
	ld.global.f32 	%f36, [%rd13+8192];
	fma.rn.f32 	%f37, %f35, %f36, %f34;
	ld.global.f32 	%f38, [%rd40+12];
	ld.global.f32 	%f39, [%rd13+12288];
	fma.rn.f32 	%f69, %f38, %f39, %f37;
	add.s32 	%r35, %r35, 8;
	add.s64 	%rd40, %rd40, 32;
	add.s32 	%r34, %r34, 8192;
	setp.ne.s32 	%p4, %r35, 0;
	@%p4 bra 	$L__BB0_4;
$L__BB0_5:
	setp.eq.s32 	%p5, %r3, 0;
	@%p5 bra 	$L__BB0_13;
	and.b32  	%r11, %r16, 3;
	setp.lt.u32 	%p6, %r3, 4;
	@%p6 bra 	$L__BB0_8;
	add.s32 	%r22, %r2, %r37;
	mul.wide.u32 	%rd14, %r22, 4;
	add.s64 	%rd15, %rd1, %rd14;
	ld.global.f32 	%f41, [%rd15];
	shl.b32 	%r23, %r37, 10;
	add.s32 	%r24, %r23, %r1;
	mul.wide.s32 	%rd16, %r24, 4;
	add.s64 	%rd17, %rd2, %rd16;
	ld.global.f32 	%f42, [%rd17];
	fma.rn.f32 	%f43, %f41, %f42, %f69;
	cvt.u64.u32 	%rd18, %r2;
	cvt.u64.u32 	%rd19, %r37;
	add.s64 	%rd20, %rd18, %rd19;
	shl.b64 	%rd21, %rd20, 2;
	add.s64 	%rd22, %rd1, %rd21;
	ld.global.f32 	%f44, [%rd22+4];
	ld.global.f32 	%f45, [%rd17+4096];
	fma.rn.f32 	%f46, %f44, %f45, %f43;
	ld.global.f32 	%f47, [%rd22+8];
	ld.global.f32 	%f48, [%rd17+8192];
	fma.rn.f32 	%f49, %f47, %f48, %f46;
	ld.global.f32 	%f50, [%rd22+12];
	ld.global.f32 	%f51, [%rd17+12288];
	fma.rn.f32 	%f69, %f50, %f51, %f49;
	add.s32 	%r37, %r37, 4;
$L__BB0_8:
	setp.eq.s32 	%p7, %r11, 0;
	@%p7 bra 	$L__BB0_13;
	setp.eq.s32 	%p8, %r11, 1;
	@%p8 bra 	$L__BB0_11;
	add.s32 	%r25, %r2, %r37;
	mul.wide.u32 	%rd23, %r25, 4;
	add.s64 	%rd24, %rd1, %rd23;
	ld.global.f32 	%f53, [%rd24];
	shl.b32 	%r26, %r37, 10;
	add.s32 	%r27, %r26, %r1;
	mul.wide.s32 	%rd25, %r27, 4;
	add.s64 	%rd26, %rd2, %rd25;
	ld.global.f32 	%f54, [%rd26];
	fma.rn.f32 	%f55, %f53, %f54, %f69;
	cvt.u64.u32 	%rd27, %r2;
	cvt.u64.u32 	%rd28, %r37;
	add.s64 	%rd29, %rd27, %rd28;
	shl.b64 	%rd30, %rd29, 2;
	add.s64 	%rd31, %rd1, %rd30;
	ld.global.f32 	%f56, [%rd31+4];
	ld.global.f32 	%f57, [%rd26+4096];
	fma.rn.f32 	%f69, %f56, %f57, %f55;
	add.s32 	%r37, %r37, 2;
$L__BB0_11:
	and.b32  	%r28, %r16, 1;
	setp.eq.b32 	%p9, %r28, 1;
	not.pred 	%p10, %p9;
	@%p10 bra 	$L__BB0_13;
	add.s32 	%r29, %r2, %r37;
	mul.wide.u32 	%rd32, %r29, 4;
	add.s64 	%rd33, %rd1, %rd32;
	ld.global.f32 	%f58, [%rd33];
	shl.b32 	%r30, %r37, 10;
	add.s32 	%r31, %r30, %r1;
	mul.wide.s32 	%rd34, %r31, 4;
	add.s64 	%rd35, %rd2, %rd34;
	ld.global.f32 	%f59, [%rd35];
	fma.rn.f32 	%f69, %f58, %f59, %f69;
$L__BB0_13:
	shl.b32 	%r32, %r16, 10;
	add.s32 	%r33, %r32, %r1;
	cvta.to.global.u64 	%rd36, %rd7;
	mul.wide.s32 	%rd37, %r33, 4;
	add.s64 	%rd38, %rd36, %rd37;
	ld.global.f32 	%f60, [%rd38];
	sub.f32 	%f61, %f60, %f69;
	add.s64 	%rd39, %rd2, %rd37;
	st.global.f32 	[%rd39], %f61;
$L__BB0_14:
	ret;

}
	// .globl	_Z9compute_lPfS_S_i
.visible .entry _Z9compute_lPfS_S_i(
	.param .u64 .ptr .align 1 _Z9compute_lPfS_S_i_param_0,
	.param .u64 .ptr .align 1 _Z9compute_lPfS_S_i_param_1,
	.param .u64 .ptr .align 1 _Z9compute_lPfS_S_i_param_2,
	.param .u32 _Z9compute_lPfS_S_i_param_3
)
{
	.reg .pred 	%p<11>;
	.reg .b32 	%r<53>;
	.reg .b32 	%f<72>;
	.reg .b64 	%rd<50>;

	ld.param.u64 	%rd3, [_Z9compute_lPfS_S_i_param_0];
	ld.param.u64 	%rd4, [_Z9compute_lPfS_S_i_param_1];
	ld.param.u64 	%rd5, [_Z9compute_lPfS_S_i_param_2];
	ld.param.u32 	%r13, [_Z9compute_lPfS_S_i_param_3];
	cvta.to.global.u64 	%rd1, %rd4;
	cvta.to.global.u64 	%rd2, %rd5;
	mov.u32 	%r14, %ctaid.x;
	mov.u32 	%r15, %ntid.x;
	mov.u32 	%r16, %tid.x;
	mad.lo.s32 	%r17, %r14, %r15, %r16;
	add.s32 	%r18, %r17, %r13;
	add.s32 	%r1, %r18, 1;
	setp.gt.s32 	%p1, %r1, 1023;
	@%p1 bra 	$L__BB1_14;
	setp.lt.s32 	%p2, %r13, 1;
	mov.f32 	%f71, 0f00000000;
	@%p2 bra 	$L__BB1_13;
	shl.b32 	%r2, %r1, 10;
	and.b32  	%r3, %r13, 7;
	setp.lt.u32 	%p3, %r13, 8;
	mov.f32 	%f71, 0f00000000;
	mov.b32 	%r51, 0;
	@%p3 bra 	$L__BB1_5;
	and.b32  	%r51, %r13, 2147483640;
	mov.f32 	%f71, 0f00000000;
	mov.b32 	%r49, 0;
$L__BB1_4:
	.pragma "nounroll";
	add.s32 	%r21, %r2, %r49;
	mul.wide.s32 	%rd6, %r21, 4;
	add.s64 	%rd7, %rd1, %rd6;
	ld.global.f32 	%f17, [%rd7];
	shl.b32 	%r22, %r49, 10;
	add.s32 	%r23, %r22, %r13;
	mul.wide.u32 	%rd8, %r23, 4;
	add.s64 	%rd9, %rd2, %rd8;
	ld.global.f32 	%f18, [%rd9];
	fma.rn.f32 	%f19, %f17, %f18, %f71;
	ld.global.f32 	%f20, [%rd7+4];
	add.s32 	%r24, %r23, 1024;
	mul.wide.u32 	%rd10, %r24, 4;
	add.s64 	%rd11, %rd2, %rd10;
	ld.global.f32 	%f21, [%rd11];
	fma.rn.f32 	%f22, %f20, %f21, %f19;
	ld.global.f32 	%f23, [%rd7+8];
	add.s32 	%r25, %r23, 2048;
	mul.wide.u32 	%rd12, %r25, 4;
	add.s64 	%rd13, %rd2, %rd12;
	ld.global.f32 	%f24, [%rd13];
	fma.rn.f32 	%f25, %f23, %f24, %f22;
	ld.global.f32 	%f26, [%rd7+12];
	add.s32 	%r26, %r23, 3072;
	mul.wide.u32 	%rd14, %r26, 4;
	add.s64 	%rd15, %rd2, %rd14;
	ld.global.f32 	%f27, [%rd15];
	fma.rn.f32 	%f28, %f26, %f27, %f25;
	ld.global.f32 	%f29, [%rd7+16];
	add.s32 	%r27, %r23, 4096;
	mul.wide.u32 	%rd16, %r27, 4;
	add.s64 	%rd17, %rd2, %rd16;
	ld.global.f32 	%f30, [%rd17];
	fma.rn.f32 	%f31, %f29, %f30, %f28;
	ld.global.f32 	%f32, [%rd7+20];
	add.s32 	%r28, %r23, 5120;
	mul.wide.u32 	%rd18, %r28, 4;
	add.s64 	%rd19, %rd2, %rd18;
	ld.global.f32 	%f33, [%rd19];
	fma.rn.f32 	%f34, %f32, %f33, %f31;
	ld.global.f32 	%f35, [%rd7+24];
	add.s32 	%r29, %r23, 6144;
	mul.wide.u32 	%rd20, %r29, 4;
	add.s64 	%rd21, %rd2, %rd20;
	ld.global.f32 	%f36, [%rd21];
	fma.rn.f32 	%f37, %f35, %f36, %f34;
	ld.global.f32 	%f38, [%rd7+28];
	add.s32 	%r30, %r23, 7168;
	mul.wide.u32 	%rd22, %r30, 4;
	add.s64 	%rd23, %rd2, %rd22;
	ld.global.f32 	%f39, [%rd23];
	fma.rn.f32 	%f71, %f38, %f39, %f37;
	add.s32 	%r49, %r49, 8;
	setp.ne.s32 	%p4, %r49, %r51;
	@%p4 bra 	$L__BB1_4;
$L__BB1_5:
	setp.eq.s32 	%p5, %r3, 0;
	@%p5 bra 	$L__BB1_13;
	and.b32  	%r8, %r13, 3;
	setp.lt.u32 	%p6, %r3, 4;
	@%p6 bra 	$L__BB1_8;
	add.s32 	%r31, %r2, %r51;
	mul.wide.s32 	%rd24, %r31, 4;
	add.s64 	%rd25, %rd1, %rd24;
	ld.global.f32 	%f41, [%rd25];
	shl.b32 	%r32, %r51, 10;
	add.s32 	%r33, %r32, %r13;
	mul.wide.u32 	%rd26, %r33, 4;
	add.s64 	%rd27, %rd2, %rd26;
	ld.global.f32 	%f42, [%rd27];
	fma.rn.f32 	%f43, %f41, %f42, %f71;
	ld.global.f32 	%f44, [%rd25+4];
	add.s32 	%r34, %r33, 1024;
	mul.wide.u32 	%rd28, %r34, 4;
	add.s64 	%rd29, %rd2, %rd28;
	ld.global.f32 	%f45, [%rd29];
	fma.rn.f32 	%f46, %f44, %f45, %f43;
	ld.global.f32 	%f47, [%rd25+8];
	add.s32 	%r35, %r33, 2048;
	mul.wide.u32 	%rd30, %r35, 4;
	add.s64 	%rd31, %rd2, %rd30;
	ld.global.f32 	%f48, [%rd31];
	fma.rn.f32 	%f49, %f47, %f48, %f46;
	ld.global.f32 	%f50, [%rd25+12];
	add.s32 	%r36, %r33, 3072;
	mul.wide.u32 	%rd32, %r36, 4;
	add.s64 	%rd33, %rd2, %rd32;
	ld.global.f32 	%f51, [%rd33];
	fma.rn.f32 	%f71, %f50, %f51, %f49;
	add.s32 	%r51, %r51, 4;
$L__BB1_8:
	setp.eq.s32 	%p7, %r8, 0;
	@%p7 bra 	$L__BB1_13;
	setp.eq.s32 	%p8, %r8, 1;
	@%p8 bra 	$L__BB1_11;
	add.s32 	%r37, %r2, %r51;
	mul.wide.s32 	%rd34, %r37, 4;
	add.s64 	%rd35, %rd1, %rd34;
	ld.global.f32 	%f53, [%rd35];
	shl.b32 	%r38, %r51, 10;
	add.s32 	%r39, %r38, %r13;
	mul.wide.u32 	%rd36, %r39, 4;
	add.s64 	%rd37, %rd2, %rd36;
	ld.global.f32 	%f54, [%rd37];
	fma.rn.f32 	%f55, %f53, %f54, %f71;
	ld.global.f32 	%f56, [%rd35+4];
	add.s32 	%r40, %r39, 1024;
	mul.wide.u32 	%rd38, %r40, 4;
	add.s64 	%rd39, %rd2, %rd38;
	ld.global.f32 	%f57, [%rd39];
	fma.rn.f32 	%f71, %f56, %f57, %f55;
	add.s32 	%r51, %r51, 2;
$L__BB1_11:
	and.b32  	%r41, %r13, 1;
	setp.eq.b32 	%p9, %r41, 1;
	not.pred 	%p10, %p9;
	@%p10 bra 	$L__BB1_13;
	add.s32 	%r42, %r2, %r51;
	mul.wide.s32 	%rd40, %r42, 4;
	add.s64 	%rd41, %rd1, %rd40;
	ld.global.f32 	%f58, [%rd41];
	shl.b32 	%r43, %r51, 10;
	add.s32 	%r44, %r43, %r13;
	mul.wide.u32 	%rd42, %r44, 4;
	add.s64 	%rd43, %rd2, %rd42;
	ld.global.f32 	%f59, [%rd43];
	fma.rn.f32 	%f71, %f58, %f59, %f71;
$L__BB1_13:
	shl.b32 	%r45, %r1, 10;
	add.s32 	%r46, %r45, %r13;
	cvta.to.global.u64 	%rd44, %rd3;
	mul.wide.s32 	%rd45, %r46, 4;
	add.s64 	%rd46, %rd44, %rd45;
	ld.global.f32 	%f60, [%rd46];
	sub.f32 	%f61, %f60, %f71;
	shl.b32 	%r47, %r13, 10;
	add.s32 	%r48, %r47, %r13;
	mul.wide.s32 	%rd47, %r48, 4;
	add.s64 	%rd48, %rd2, %rd47;
	ld.global.f32 	%f62, [%rd48];
	div.rn.f32 	%f63, %f61, %f62;
	add.s64 	%rd49, %rd1, %rd45;
	st.global.f32 	[%rd49], %f63;
$L__BB1_14:
	ret;

}


// ===== COMPILED SASS (sm_100) =====

	.target	sm_100

	.elftype	@"ET_EXEC"


//--------------------- .note.nv.tkinfo           --------------------------
	.section	.note.nv.tkinfo,"",@"SHT_NOTE"
	.sectionflags	@"SHF_NOTE_NV_TKINFO"
	.tkinfo
        /*0018*/ 	.word	0x00000002
        /*0030*/ 	.string	""
        /*0030*/ 	.string	"ptxas"
        /*0030*/ 	.string	"Cuda compilation tools, release 13.0, V13.0.88"
        /*0030*/ 	.string	"Build cuda_13.0.r13.0/compiler.36424714_0"
        /*0030*/ 	.string	"-arch sm_100 -m 64 "



//--------------------- .note.nv.cuinfo           --------------------------
	.section	.note.nv.cuinfo,"",@"SHT_NOTE"
	.sectionflags	@"SHF_NOTE_NV_CUINFO"
        /*0018*/ 	.short	0x0002
        /*001a*/ 	.short	0x0064
        /*001c*/ 	.short	0x0082
	.zero		2


//--------------------- .nv.info                  --------------------------
	.section	.nv.info,"",@"SHT_CUDA_INFO"
	.align	4


	//----- nvinfo : EIATTR_REGCOUNT
	.align		4
        /*0000*/ 	.byte	0x04, 0x2f
        /*0002*/ 	.short	(.L_1 - .L_0)
	.align		4
.L_0:
        /*0004*/ 	.word	index@(_Z9compute_uPfS_S_i)
        /*0008*/ 	.word	0x0000001f


	//----- nvinfo : EIATTR_FRAME_SIZE
	.align		4
.L_1:
        /*000c*/ 	.byte	0x04, 0x11
        /*000e*/ 	.short	(.L_3 - .L_2)
	.align		4
.L_2:
        /*0010*/ 	.word	index@(_Z9compute_uPfS_S_i)
        /*0014*/ 	.word	0x00000000


	//----- nvinfo : EIATTR_REGCOUNT
	.align		4
.L_3:
        /*0018*/ 	.byte	0x04, 0x2f
        /*001a*/ 	.short	(.L_5 - .L_4)
	.align		4
.L_4:
        /*001c*/ 	.word	index@(_Z9compute_lPfS_S_i)
        /*0020*/ 	.word	0x00000020


	//----- nvinfo : EIATTR_FRAME_SIZE
	.align		4
.L_5:
        /*0024*/ 	.byte	0x04, 0x11
        /*0026*/ 	.short	(.L_7 - .L_6)
	.align		4
.L_6:
        /*0028*/ 	.word	index@($__internal_0_$__cuda_sm3x_div_rn_noftz_f32_slowpath)
        /*002c*/ 	.word	0x00000000


	//----- nvinfo : EIATTR_FRAME_SIZE
	.align		4
.L_7:
        /*0030*/ 	.byte	0x04, 0x11
        /*0032*/ 	.short	(.L_9 - .L_8)
	.align		4
.L_8:
        /*0034*/ 	.word	index@(_Z9compute_lPfS_S_i)
        /*0038*/ 	.word	0x00000000


	//----- nvinfo : EIATTR_MIN_STACK_SIZE
	.align		4
.L_9:
        /*003c*/ 	.byte	0x04, 0x12
        /*003e*/ 	.short	(.L_11 - .L_10)
	.align		4
.L_10:
        /*0040*/ 	.word	index@(_Z9compute_lPfS_S_i)
        /*0044*/ 	.word	0x00000000


	//----- nvinfo : EIATTR_MIN_STACK_SIZE
	.align		4
.L_11:
        /*0048*/ 	.byte	0x04, 0x12
        /*004a*/ 	.short	(.L_13 - .L_12)
	.align		4
.L_12:
        /*004c*/ 	.word	index@(_Z9compute_uPfS_S_i)
        /*0050*/ 	.word	0x00000000
.L_13:


//--------------------- .nv.compat                --------------------------
	.section	.nv.compat,"",@"SHT_CUDA_COMPAT_INFO"
	.align	4
        /*0000*/ 	.byte	0x02, 0x09, 0x00, 0x00, 0x02, 0x02, 0x01, 0x00, 0x02, 0x05, 0x05, 0x00, 0x03, 0x07, 0x01, 0x01
        /*0010*/ 	.byte	0x02, 0x03, 0x00, 0x00, 0x02, 0x06, 0x01, 0x00, 0x04, 0x0b, 0x08, 0x00, 0x01, 0x00, 0x00, 0x00
        /*0020*/ 	.byte	0x00, 0x00, 0x00, 0x00


//--------------------- .nv.info._Z9compute_lPfS_S_i --------------------------
	.section	.nv.info._Z9compute_lPfS_S_i,"",@"SHT_CUDA_INFO"
	.sectionflags	@""
	.align	4


	//----- nvinfo : EIATTR_CUDA_API_VERSION
	.align		4
        /*0000*/ 	.byte	0x04, 0x37
        /*0002*/ 	.short	(.L_15 - .L_14)
.L_14:
        /*0004*/ 	.word	0x00000082


	//----- nvinfo : EIATTR_KPARAM_INFO
	.align		4
.L_15:
        /*0008*/ 	.byte	0x04, 0x17
        /*000a*/ 	.short	(.L_17 - .L_16)
.L_16:
        /*000c*/ 	.word	0x00000000
        /*0010*/ 	.short	0x0003
        /*0012*/ 	.short	0x0018
        /*0014*/ 	.byte	0x00, 0xf0, 0x11, 0x00


	//----- nvinfo : EIATTR_KPARAM_INFO
	.align		4
.L_17:
        /*0018*/ 	.byte	0x04, 0x17
        /*001a*/ 	.short	(.L_19 - .L_18)
.L_18:
        /*001c*/ 	.word	0x00000000
        /*0020*/ 	.short	0x0002
        /*0022*/ 	.short	0x0010
        /*0024*/ 	.byte	0x00, 0xf5, 0x21, 0x00


	//----- nvinfo : EIATTR_KPARAM_INFO
	.align		4
.L_19:
        /*0028*/ 	.byte	0x04, 0x17
        /*002a*/ 	.short	(.L_21 - .L_20)
.L_20:
        /*002c*/ 	.word	0x00000000
        /*0030*/ 	.short	0x0001
        /*0032*/ 	.short	0x0008
        /*0034*/ 	.byte	0x00, 0xf5, 0x21, 0x00


	//----- nvinfo : EIATTR_KPARAM_INFO
	.align		4
.L_21:
        /*0038*/ 	.byte	0x04, 0x17
        /*003a*/ 	.short	(.L_23 - .L_22)
.L_22:
        /*003c*/ 	.word	0x00000000
        /*0040*/ 	.short	0x0000
        /*0042*/ 	.short	0x0000
        /*0044*/ 	.byte	0x00, 0xf5, 0x21, 0x00


	//----- nvinfo : EIATTR_SPARSE_MMA_MASK
	.align		4
.L_23:
        /*0048*/ 	.byte	0x03, 0x50
        /*004a*/ 	.short	0x0000


	//----- nvinfo : EIATTR_MAXREG_COUNT
	.align		4
        /*004c*/ 	.byte	0x03, 0x1b
        /*004e*/ 	.short	0x00ff


	//----- nvinfo : EIATTR_MERCURY_ISA_VERSION
	.align		4
        /*0050*/ 	.byte	0x03, 0x5f
        /*0052*/ 	.short	0x0101


	//----- nvinfo : EIATTR_VRC_CTA_INIT_COUNT
	.align		4
        /*0054*/ 	.byte	0x02, 0x4a
	.zero		1
	.zero		1


	//----- nvinfo : EIATTR_EXIT_INSTR_OFFSETS
	.align		4
        /*0058*/ 	.byte	0x04, 0x1c
        /*005a*/ 	.short	(.L_25 - .L_24)


	//   ....[0]....
.L_24:
        /*005c*/ 	.word	0x00000080


	//   ....[1]....
        /*0060*/ 	.word	0x00000970


	//----- nvinfo : EIATTR_CRS_STACK_SIZE
	.align		4
.L_25:
        /*0064*/ 	.byte	0x04, 0x1e
        /*0066*/ 	.short	(.L_27 - .L_26)
.L_26:
        /*0068*/ 	.word	0x00000000


	//----- nvinfo : EIATTR_CBANK_PARAM_SIZE
	.align		4
.L_27:
        /*006c*/ 	.byte	0x03, 0x19
        /*006e*/ 	.short	0x001c


	//----- nvinfo : EIATTR_PARAM_CBANK
	.align		4
        /*0070*/ 	.byte	0x04, 0x0a
        /*0072*/ 	.short	(.L_29 - .L_28)
	.align		4
.L_28:
        /*0074*/ 	.word	index@(.nv.constant0._Z9compute_lPfS_S_i)
        /*0078*/ 	.short	0x0380
        /*007a*/ 	.short	0x001c


	//----- nvinfo : EIATTR_SW_WAR
	.align		4
.L_29:
        /*007c*/ 	.byte	0x04, 0x36
        /*007e*/ 	.short	(.L_31 - .L_30)
.L_30:
        /*0080*/ 	.word	0x00000008
.L_31:


//--------------------- .nv.info._Z9compute_uPfS_S_i --------------------------
	.section	.nv.info._Z9compute_uPfS_S_i,"",@"SHT_CUDA_INFO"
	.sectionflags	@""
	.align	4


	//----- nvinfo : EIATTR_CUDA_API_VERSION
	.align		4
        /*0000*/ 	.byte	0x04, 0x37
        /*0002*/ 	.short	(.L_33 - .L_32)
.L_32:
        /*0004*/ 	.word	0x00000082


	//----- nvinfo : EIATTR_KPARAM_INFO
	.align		4
.L_33:
        /*0008*/ 	.byte	0x04, 0x17
        /*000a*/ 	.short	(.L_35 - .L_34)
.L_34:
        /*000c*/ 	.word	0x00000000
        /*0010*/ 	.short	0x0003
        /*0012*/ 	.short	0x0018
        /*0014*/ 	.byte	0x00, 0xf0, 0x11, 0x00


	//----- nvinfo : EIATTR_KPARAM_INFO
	.align		4
.L_35:
        /*0018*/ 	.byte	0x04, 0x17
        /*001a*/ 	.short	(.L_37 - .L_36)
.L_36:
        /*001c*/ 	.word	0x00000000
        /*0020*/ 	.short	0x0002
        /*0022*/ 	.short	0x0010
        /*0024*/ 	.byte	0x00, 0xf5, 0x21, 0x00


	//----- nvinfo : EIATTR_KPARAM_INFO
	.align		4
.L_37:
        /*0028*/ 	.byte	0x04, 0x17
        /*002a*/ 	.short	(.L_39 - .L_38)
.L_38:
        /*002c*/ 	.word	0x00000000
        /*0030*/ 	.short	0x0001
        /*0032*/ 	.short	0x0008
        /*0034*/ 	.byte	0x00, 0xf5, 0x21, 0x00


	//----- nvinfo : EIATTR_KPARAM_INFO
	.align		4
.L_39:
        /*0038*/ 	.byte	0x04, 0x17
        /*003a*/ 	.short	(.L_41 - .L_40)
.L_40:
        /*003c*/ 	.word	0x00000000
        /*0040*/ 	.short	0x0000
        /*0042*/ 	.short	0x0000
        /*0044*/ 	.byte	0x00, 0xf5, 0x21, 0x00


	//----- nvinfo : EIATTR_SPARSE_MMA_MASK
	.align		4
.L_41:
        /*0048*/ 	.byte	0x03, 0x50
        /*004a*/ 	.short	0x0000


	//----- nvinfo : EIATTR_MAXREG_COUNT
	.align		4
        /*004c*/ 	.byte	0x03, 0x1b
        /*004e*/ 	.short	0x00ff


	//----- nvinfo : EIATTR_MERCURY_ISA_VERSION
	.align		4
        /*0050*/ 	.byte	0x03, 0x5f
        /*0052*/ 	.short	0x0101


	//----- nvinfo : EIATTR_VRC_CTA_INIT_COUNT
	.align		4
        /*0054*/ 	.byte	0x02, 0x4a
	.zero		1
	.zero		1


	//----- nvinfo : EIATTR_EXIT_INSTR_OFFSETS
	.align		4
        /*0058*/ 	.byte	0x04, 0x1c
        /*005a*/ 	.short	(.L_43 - .L_42)


	//   ....[0]....
.L_42:
        /*005c*/ 	.word	0x00000080


	//   ....[1]....
        /*0060*/ 	.word	0x00000850


	//----- nvinfo : EIATTR_CBANK_PARAM_SIZE
	.align		4
.L_43:
        /*0064*/ 	.byte	0x03, 0x19
        /*0066*/ 	.short	0x001c


	//----- nvinfo : EIATTR_PARAM_CBANK
	.align		4
        /*0068*/ 	.byte	0x04, 0x0a
        /*006a*/ 	.short	(.L_45 - .L_44)
	.align		4
.L_44:
        /*006c*/ 	.word	index@(.nv.constant0._Z9compute_uPfS_S_i)
        /*0070*/ 	.short	0x0380
        /*0072*/ 	.short	0x001c


	//----- nvinfo : EIATTR_SW_WAR
	.align		4
.L_45:
        /*0074*/ 	.byte	0x04, 0x36
        /*0076*/ 	.short	(.L_47 - .L_46)
.L_46:
        /*0078*/ 	.word	0x00000008
.L_47:


//--------------------- .nv.callgraph             --------------------------
	.section	.nv.callgraph,"",@"SHT_CUDA_CALLGRAPH"
	.align	4
	.sectionentsize	8
	.align		4
        /*0000*/ 	.word	0x00000000
	.align		4
        /*0004*/ 	.word	0xffffffff
	.align		4
        /*0008*/ 	.word	0x00000000
	.align		4
        /*000c*/ 	.word	0xfffffffe
	.align		4
        /*0010*/ 	.word	0x00000000
	.align		4
        /*0014*/ 	.word	0xfffffffd
	.align		4
        /*0018*/ 	.word	0x00000000
	.align		4
        /*001c*/ 	.word	0xfffffffc


//--------------------- .text._Z9compute_lPfS_S_i --------------------------
	.section	.text._Z9compute_lPfS_S_i,"ax",@progbits
	.align	128
        .global         _Z9compute_lPfS_S_i
        .type           _Z9compute_lPfS_S_i,@function
        .size           _Z9compute_lPfS_S_i,(.L_x_23 - _Z9compute_lPfS_S_i)
        .other          _Z9compute_lPfS_S_i,@"STO_CUDA_ENTRY STV_DEFAULT"
_Z9compute_lPfS_S_i:
.text._Z9compute_lPfS_S_i:
[----:B------:R-:W-:Y:S01]  /*0000*/  LDC R1, c[0x0][0x37c] ;  /* 0x0000df00ff017b82 */ /* 0x000fe20000000800 */
[----:B------:R-:W0:Y:S07]  /*0010*/  S2R R2, SR_TID.X ;  /* 0x0000000000027919 */ /* 0x000e2e0000002100 */
[----:B------:R-:W0:Y:S08]  /*0020*/  S2UR UR4, SR_CTAID.X ;  /* 0x00000000000479c3 */ /* 0x000e300000002500 */
[----:B------:R-:W0:Y:S08]  /*0030*/  LDC R15, c[0x0][0x360] ;  /* 0x0000d800ff0f7b82 */ /* 0x000e300000000800 */
[----:B------:R-:W1:Y:S01]  /*0040*/  LDC R0, c[0x0][0x398] ;  /* 0x0000e600ff007b82 */ /* 0x000e620000000800 */
[----:B0-----:R-:W-:-:S04]  /*0050*/  IMAD R15, R15, UR4, R2 ;  /* 0x000000040f0f7c24 */ /* 0x001fc8000f8e0202 */
[----:B-1----:R-:W-:-:S05]  /*0060*/  IMAD.X R15, R15, 0x1, R0, PT ;  /* 0x000000010f0f7824 */ /* 0x002fca00038e0600 */
[----:B------:R-:W-:-:S13]  /*0070*/  ISETP.GT.AND P0, PT, R15, 0x3ff, PT ;  /* 0x000003ff0f00780c */ /* 0x000fda0003f04270 */
[----:B------:R-:W-:Y:S05]  /*0080*/  @P0 EXIT ;  /* 0x000000000000094d */ /* 0x000fea0003800000 */
[----:B------:R-:W-:Y:S01]  /*0090*/  ISETP.GE.AND P0, PT, R0, 0x1, PT ;  /* 0x000000010000780c */ /* 0x000fe20003f06270 */
[----:B------:R-:W0:Y:S01]  /*00a0*/  LDCU.64 UR4, c[0x0][0x358] ;  /* 0x00006b00ff0477ac */ /* 0x000e220008000a00 */
[----:B------:R-:W-:-:S11]  /*00b0*/  IMAD.MOV.U32 R16, RZ, RZ, RZ ;  /* 0x000000ffff107224 */ /* 0x000fd600078e00ff */
[----:B------:R-:W-:Y:S05]  /*00c0*/  @!P0 BRA `(.L_x_0) ;  /* 0x0000000400c48947 */ /* 0x000fea0003800000 */
[C---:B------:R-:W-:Y:S02]  /*00d0*/  ISETP.GE.U32.AND P0, PT, R0.reuse, 0x8, PT ;  /* 0x000000080000780c */ /* 0x040fe40003f06070 */
[----:B------:R-:W-:Y:S02]  /*00e0*/  CS2R R16, SRZ ;  /* 0x0000000000107805 */ /* 0x000fe4000001ff00 */
[----:B------:R-:W-:-:S04]  /*00f0*/  LOP3.LUT R24, R0, 0x7, RZ, 0xc0, !PT ;  /* 0x0000000700187812 */ /* 0x000fc800078ec0ff */
[----:B------:R-:W-:-:S05]  /*0100*/  ISETP.NE.AND P1, PT, R24, RZ, PT ;  /* 0x000000ff1800720c */ /* 0x000fca0003f25270 */
[----:B------:R-:W-:Y:S08]  /*0110*/  @!P0 BRA `(.L_x_1) ;  /* 0x0000000000c88947 */ /* 0x000ff00003800000 */
[----:B------:R-:W-:Y:S01]  /*0120*/  HFMA2 R16, -RZ, RZ, 0, 0 ;  /* 0x00000000ff107431 */ /* 0x000fe200000001ff */
[----:B------:R-:W-:Y:S01]  /*0130*/  LOP3.LUT R17, R0, 0x7ffffff8, RZ, 0xc0, !PT ;  /* 0x7ffffff800117812 */ /* 0x000fe200078ec0ff */
[----:B------:R-:W-:-:S07]  /*0140*/  IMAD.MOV.U32 R14, RZ, RZ, RZ ;  /* 0x000000ffff0e7224 */ /* 0x000fce00078e00ff */
.L_x_2:
[----:B------:R-:W1:Y:S01]  /*0150*/  LDC.64 R4, c[0x0][0x390] ;  /* 0x0000e400ff047b82 */ /* 0x000e620000000a00 */
[----:B------:R-:W-:Y:S01]  /*0160*/  LEA R27, R14, R0, 0xa ;  /* 0x000000000e1b7211 */ /* 0x000fe200078e50ff */
[----:B------:R-:W-:-:S03]  /*0170*/  IMAD R7, R15, 0x400, R14 ;  /* 0x000004000f077824 */ /* 0x000fc600078e020e */
[C---:B------:R-:W-:Y:S01]  /*0180*/  IADD3 R11, PT, PT, R27.reuse, 0x400, RZ ;  /* 0x000004001b0b7810 */ /* 0x040fe20007ffe0ff */
[C---:B------:R-:W-:Y:S02]  /*0190*/  VIADD R13, R27.reuse, 0x800 ;  /* 0x000008001b0d7836 */ /* 0x040fe40000000000 */
[----:B------:R-:W2:Y:S01]  /*01a0*/  LDC.64 R2, c[0x0][0x388] ;  /* 0x0000e200ff027b82 */ /* 0x000ea20000000a00 */
[C---:B------:R-:W-:Y:S01]  /*01b0*/  VIADD R29, R27.reuse, 0x1000 ;  /* 0x000010001b1d7836 */ /* 0x040fe20000000000 */
[C---:B------:R-:W-:Y:S01]  /*01c0*/  IADD3 R26, PT, PT, R27.reuse, 0x1400, RZ ;  /* 0x000014001b1a7810 */ /* 0x040fe20007ffe0ff */
[----:B-1----:R-:W-:-:S04]  /*01d0*/  IMAD.WIDE.U32 R8, R27, 0x4, R4 ;  /* 0x000000041b087825 */ /* 0x002fc800078e0004 */
[----:B------:R-:W-:Y:S01]  /*01e0*/  IMAD.WIDE.U32 R10, R11, 0x4, R4 ;  /* 0x000000040b0a7825 */ /* 0x000fe200078e0004 */
[----:B0-----:R0:W3:Y:S03]  /*01f0*/  LDG.E R19, desc[UR4][R8.64] ;  /* 0x0000000408137981 */ /* 0x0010e6000c1e1900 */
[----:B--2---:R-:W-:Y:S01]  /*0200*/  IMAD.WIDE R2, R7, 0x4, R2 ;  /* 0x0000000407027825 */ /* 0x004fe200078e0202 */
[----:B------:R-:W-:Y:S01]  /*0210*/  IADD3 R7, PT, PT, R27, 0xc00, RZ ;  /* 0x00000c001b077810 */ /* 0x000fe20007ffe0ff */
[----:B------:R1:W2:Y:S04]  /*0220*/  LDG.E R18, desc[UR4][R10.64] ;  /* 0x000000040a127981 */ /* 0x0002a8000c1e1900 */
[----:B------:R-:W3:Y:S01]  /*0230*/  LDG.E R21, desc[UR4][R2.64] ;  /* 0x0000000402157981 */ /* 0x000ee2000c1e1900 */
[----:B------:R-:W-:-:S03]  /*0240*/  IMAD.WIDE.U32 R12, R13, 0x4, R4 ;  /* 0x000000040d0c7825 */ /* 0x000fc600078e0004 */
[----:B------:R-:W2:Y:S01]  /*0250*/  LDG.E R23, desc[UR4][R2.64+0x4] ;  /* 0x0000040402177981 */ /* 0x000ea2000c1e1900 */
[----:B------:R-:W-:-:S03]  /*0260*/  IMAD.WIDE.U32 R6, R7, 0x4, R4 ;  /* 0x0000000407067825 */ /* 0x000fc600078e0004 */
[----:B------:R4:W5:Y:S01]  /*0270*/  LDG.E R25, desc[UR4][R12.64] ;  /* 0x000000040c197981 */ /* 0x000962000c1e1900 */
[----:B0-----:R-:W-:-:S03]  /*0280*/  IMAD.WIDE.U32 R8, R29, 0x4, R4 ;  /* 0x000000041d087825 */ /* 0x001fc600078e0004 */
[----:B------:R-:W5:Y:S01]  /*0290*/  LDG.E R20, desc[UR4][R2.64+0x8] ;  /* 0x0000080402147981 */ /* 0x000f62000c1e1900 */
[----:B------:R-:W-:-:S03]  /*02a0*/  VIADD R29, R27, 0x1800 ;  /* 0x000018001b1d7836 */ /* 0x000fc60000000000 */
[----:B------:R-:W5:Y:S01]  /*02b0*/  LDG.E R7, desc[UR4][R6.64] ;  /* 0x0000000406077981 */ /* 0x000f62000c1e1900 */
[----:B-1----:R-:W-:-:S03]  /*02c0*/  IMAD.WIDE.U32 R10, R26, 0x4, R4 ;  /* 0x000000041a0a7825 */ /* 0x002fc600078e0004 */
[----:B------:R-:W5:Y:S01]  /*02d0*/  LDG.E R22, desc[UR4][R2.64+0xc] ;  /* 0x00000c0402167981 */ /* 0x000f62000c1e1900 */
[----:B------:R-:W-:Y:S01]  /*02e0*/  IADD3 R28, PT, PT, R27, 0x1c00, RZ ;  /* 0x00001c001b1c7810 */ /* 0x000fe20007ffe0ff */
[--C-:B----4-:R-:W-:Y:S02]  /*02f0*/  IMAD.WIDE.U32 R12, R29, 0x4, R4.reuse ;  /* 0x000000041d0c7825 */ /* 0x110fe400078e0004 */
[----:B------:R-:W4:Y:S04]  /*0300*/  LDG.E R9, desc[UR4][R8.64] ;  /* 0x0000000408097981 */ /* 0x000f28000c1e1900 */
[----:B------:R-:W4:Y:S01]  /*0310*/  LDG.E R26, desc[UR4][R2.64+0x10] ;  /* 0x00001004021a7981 */ /* 0x000f22000c1e1900 */
[----:B------:R-:W-:-:S03]  /*0320*/  IMAD.WIDE.U32 R4, R28, 0x4, R4 ;  /* 0x000000041c047825 */ /* 0x000fc600078e0004 */
[----:B------:R-:W4:Y:S04]  /*0330*/  LDG.E R10, desc[UR4][R10.64] ;  /* 0x000000040a0a7981 */ /* 0x000f28000c1e1900 */
[----:B------:R-:W4:Y:S04]  /*0340*/  LDG.E R27, desc[UR4][R2.64+0x14] ;  /* 0x00001404021b7981 */ /* 0x000f28000c1e1900 */
[----:B------:R-:W4:Y:S04]  /*0350*/  LDG.E R13, desc[UR4][R12.64] ;  /* 0x000000040c0d7981 */ /* 0x000f28000c1e1900 */
[----:B------:R-:W4:Y:S04]  /*0360*/  LDG.E R6, desc[UR4][R2.64+0x18] ;  /* 0x0000180402067981 */ /* 0x000f28000c1e1900 */
[----:B------:R-:W4:Y:S04]  /*0370*/  LDG.E R28, desc[UR4][R2.64+0x1c] ;  /* 0x00001c04021c7981 */ /* 0x000f28000c1e1900 */
[----:B------:R-:W4:Y:S01]  /*0380*/  LDG.E R4, desc[UR4][R4.64] ;  /* 0x0000000404047981 */ /* 0x000f22000c1e1900 */
[----:B------:R-:W-:-:S05]  /*0390*/  VIADD R14, R14, 0x8 ;  /* 0x000000080e0e7836 */ /* 0x000fca0000000000 */
[----:B------:R-:W-:Y:S01]  /*03a0*/  ISETP.NE.AND P0, PT, R14, R17, PT ;  /* 0x000000110e00720c */ /* 0x000fe20003f05270 */
[----:B---3--:R-:W-:-:S04]  /*03b0*/  FFMA R16, R21, R19, R16 ;  /* 0x0000001315107223 */ /* 0x008fc80000000010 */
[----:B--2---:R-:W-:-:S04]  /*03c0*/  FFMA R23, R23, R18, R16 ;  /* 0x0000001217177223 */ /* 0x004fc80000000010 */
[----:B-----5:R-:W-:-:S04]  /*03d0*/  FFMA R23, R20, R25, R23 ;  /* 0x0000001914177223 */ /* 0x020fc80000000017 */
[----:B------:R-:W-:-:S04]  /*03e0*/  FFMA R7, R22, R7, R23 ;  /* 0x0000000716077223 */ /* 0x000fc80000000017 */
[----:B----4-:R-:W-:-:S04]  /*03f0*/  FFMA R26, R26, R9, R7 ;  /* 0x000000091a1a7223 */ /* 0x010fc80000000007 */
[----:B------:R-:W-:-:S04]  /*0400*/  FFMA R27, R27, R10, R26 ;  /* 0x0000000a1b1b7223 */ /* 0x000fc8000000001a */
[----:B------:R-:W-:-:S04]  /*0410*/  FFMA R13, R6, R13, R27 ;  /* 0x0000000d060d7223 */ /* 0x000fc8000000001b */
[----:B------:R-:W-:Y:S01]  /*0420*/  FFMA R16, R28, R4, R13 ;  /* 0x000000041c107223 */ /* 0x000fe2000000000d */
[----:B------:R-:W-:Y:S06]  /*0430*/  @P0 BRA `(.L_x_2) ;  /* 0xfffffffc00440947 */ /* 0x000fec000383ffff */
.L_x_1:
[----:B------:R-:W-:Y:S05]  /*0440*/  @!P1 BRA `(.L_x_0) ;  /* 0x0000000000e49947 */ /* 0x000fea0003800000 */
[----:B------:R-:W-:Y:S02]  /*0450*/  ISETP.GE.U32.AND P0, PT, R24, 0x4, PT ;  /* 0x000000041800780c */ /* 0x000fe40003f06070 */
[----:B------:R-:W-:-:S04]  /*0460*/  LOP3.LUT R12, R0, 0x3, RZ, 0xc0, !PT ;  /* 0x00000003000c7812 */ /* 0x000fc800078ec0ff */
[----:B------:R-:W-:-:S07]  /*0470*/  ISETP.NE.AND P1, PT, R12, RZ, PT ;  /* 0x000000ff0c00720c */ /* 0x000fce0003f25270 */
[----:B------:R-:W-:Y:S06]  /*0480*/  @!P0 BRA `(.L_x_3) ;  /* 0x0000000000648947 */ /* 0x000fec0003800000 */
[----:B------:R-:W1:Y:S01]  /*0490*/  LDC.64 R2, c[0x0][0x390] ;  /* 0x0000e400ff027b82 */ /* 0x000e620000000a00 */
[----:B------:R-:W-:Y:S01]  /*04a0*/  LEA R9, R17, R0, 0xa ;  /* 0x0000000011097211 */ /* 0x000fe200078e50ff */
[----:B------:R-:W-:-:S03]  /*04b0*/  IMAD R7, R15, 0x400, R17 ;  /* 0x000004000f077824 */ /* 0x000fc600078e0211 */
[C---:B------:R-:W-:Y:S01]  /*04c0*/  IADD3 R13, PT, PT, R9.reuse, 0x400, RZ ;  /* 0x00000400090d7810 */ /* 0x040fe20007ffe0ff */
[C---:B------:R-:W-:Y:S02]  /*04d0*/  VIADD R19, R9.reuse, 0x800 ;  /* 0x0000080009137836 */ /* 0x040fe40000000000 */
[----:B------:R-:W2:Y:S01]  /*04e0*/  LDC.64 R4, c[0x0][0x388] ;  /* 0x0000e200ff047b82 */ /* 0x000ea20000000a00 */
[C---:B------:R-:W-:Y:S01]  /*04f0*/  IADD3 R21, PT, PT, R9.reuse, 0xc00, RZ ;  /* 0x00000c0009157810 */ /* 0x040fe20007ffe0ff */
[----:B-1----:R-:W-:-:S04]  /*0500*/  IMAD.WIDE.U32 R10, R9, 0x4, R2 ;  /* 0x00000004090a7825 */ /* 0x002fc800078e0002 */
[----:B--2---:R-:W-:Y:S02]  /*0510*/  IMAD.WIDE R4, R7, 0x4, R4 ;  /* 0x0000000407047825 */ /* 0x004fe400078e0204 */
[----:B0-----:R-:W2:Y:S02]  /*0520*/  LDG.E R10, desc[UR4][R10.64] ;  /* 0x000000040a0a7981 */ /* 0x001ea4000c1e1900 */
[--C-:B------:R-:W-:Y:S02]  /*0530*/  IMAD.WIDE.U32 R6, R13, 0x4, R2.reuse ;  /* 0x000000040d067825 */ /* 0x100fe400078e0002 */
[----:B------:R-:W3:Y:S04]  /*0540*/  LDG.E R23, desc[UR4][R4.64+0xc] ;  /* 0x00000c0404177981 */ /* 0x000ee8000c1e1900 */
[----:B------:R-:W2:Y:S01]  /*0550*/  LDG.E R13, desc[UR4][R4.64] ;  /* 0x00000004040d7981 */ /* 0x000ea2000c1e1900 */
[----:B------:R-:W-:-:S03]  /*0560*/  IMAD.WIDE.U32 R8, R19, 0x4, R2 ;  /* 0x0000000413087825 */ /* 0x000fc600078e0002 */
[----:B------:R-:W4:Y:S01]  /*0570*/  LDG.E R6, desc[UR4][R6.64] ;  /* 0x0000000406067981 */ /* 0x000f22000c1e1900 */
[----:B------:R-:W-:-:S03]  /*0580*/  IMAD.WIDE.U32 R2, R21, 0x4, R2 ;  /* 0x0000000415027825 */ /* 0x000fc600078e0002 */
[----:B------:R-:W4:Y:S04]  /*0590*/  LDG.E R19, desc[UR4][R4.64+0x4] ;  /* 0x0000040404137981 */ /* 0x000f28000c1e1900 */
[----:B------:R-:W5:Y:S04]  /*05a0*/  LDG.E R8, desc[UR4][R8.64] ;  /* 0x0000000408087981 */ /* 0x000f68000c1e1900 */
[----:B------:R-:W5:Y:S04]  /*05b0*/  LDG.E R21, desc[UR4][R4.64+0x8] ;  /* 0x0000080404157981 */ /* 0x000f68000c1e1900 */
[----:B------:R-:W3:Y:S01]  /*05c0*/  LDG.E R2, desc[UR4][R2.64] ;  /* 0x0000000402027981 */ /* 0x000ee2000c1e1900 */
[----:B------:R-:W-:-:S02]  /*05d0*/  VIADD R17, R17, 0x4 ;  /* 0x0000000411117836 */ /* 0x000fc40000000000 */
[----:B--2---:R-:W-:-:S04]  /*05e0*/  FFMA R10, R13, R10, R16 ;  /* 0x0000000a0d0a7223 */ /* 0x004fc80000000010 */
[----:B----4-:R-:W-:-:S04]  /*05f0*/  FFMA R10, R19, R6, R10 ;  /* 0x00000006130a7223 */ /* 0x010fc8000000000a */
[----:B-----5:R-:W-:-:S04]  /*0600*/  FFMA R10, R21, R8, R10 ;  /* 0x00000008150a7223 */ /* 0x020fc8000000000a */
[----:B---3--:R-:W-:-:S07]  /*0610*/  FFMA R16, R23, R2, R10 ;  /* 0x0000000217107223 */ /* 0x008fce000000000a */
.L_x_3:
[----:B------:R-:W-:Y:S05]  /*0620*/  @!P1 BRA `(.L_x_0) ;  /* 0x00000000006c9947 */ /* 0x000fea0003800000 */
[----:B------:R-:W-:Y:S02]  /*0630*/  ISETP.NE.AND P0, PT, R12, 0x1, PT ;  /* 0x000000010c00780c */ /* 0x000fe40003f05270 */
[----:B------:R-:W-:-:S04]  /*0640*/  LOP3.LUT R2, R0, 0x1, RZ, 0xc0, !PT ;  /* 0x0000000100027812 */ /* 0x000fc800078ec0ff */
[----:B------:R-:W-:-:S07]  /*0650*/  ISETP.NE.U32.AND P1, PT, R2, 0x1, PT ;  /* 0x000000010200780c */ /* 0x000fce0003f25070 */
[----:B------:R-:W1:Y:S01]  /*0660*/  @P0 LDC.64 R10, c[0x0][0x390] ;  /* 0x0000e400ff0a0b82 */ /* 0x000e620000000a00 */
[----:B------:R-:W-:Y:S01]  /*0670*/  @P0 LEA R9, R17, R0, 0xa ;  /* 0x0000000011090211 */ /* 0x000fe200078e50ff */
[----:B------:R-:W-:Y:S02]  /*0680*/  @P0 IMAD R13, R15, 0x400, R17 ;  /* 0x000004000f0d0824 */ /* 0x000fe400078e0211 */
[----:B------:R-:W-:Y:S01]  /*0690*/  @P0 VIADD R17, R17, 0x2 ;  /* 0x0000000211110836 */ /* 0x000fe20000000000 */
[----:B------:R-:W-:-:S03]  /*06a0*/  @P0 IADD3 R19, PT, PT, R9, 0x400, RZ ;  /* 0x0000040009130810 */ /* 0x000fc60007ffe0ff */
[----:B------:R-:W2:Y:S08]  /*06b0*/  @P0 LDC.64 R4, c[0x0][0x388] ;  /* 0x0000e200ff040b82 */ /* 0x000eb00000000a00 */
[----:B------:R-:W3:Y:S08]  /*06c0*/  @!P1 LDC.64 R6, c[0x0][0x388] ;  /* 0x0000e200ff069b82 */ /* 0x000ef00000000a00 */
[----:B------:R-:W4:Y:S01]  /*06d0*/  @!P1 LDC.64 R2, c[0x0][0x390] ;  /* 0x0000e400ff029b82 */ /* 0x000f220000000a00 */
[----:B-1----:R-:W-:-:S04]  /*06e0*/  @P0 IMAD.WIDE.U32 R8, R9, 0x4, R10 ;  /* 0x0000000409080825 */ /* 0x002fc800078e000a */
[----:B------:R-:W-:Y:S02]  /*06f0*/  @P0 IMAD.WIDE.U32 R10, R19, 0x4, R10 ;  /* 0x00000004130a0825 */ /* 0x000fe400078e000a */
[----:B0-----:R-:W5:Y:S02]  /*0700*/  @P0 LDG.E R8, desc[UR4][R8.64] ;  /* 0x0000000408080981 */ /* 0x001f64000c1e1900 */
[----:B--2---:R-:W-:Y:S01]  /*0710*/  @P0 IMAD.WIDE R4, R13, 0x4, R4 ;  /* 0x000000040d040825 */ /* 0x004fe200078e0204 */
[----:B------:R-:W-:Y:S01]  /*0720*/  @!P1 LEA R13, R15, R17, 0xa ;  /* 0x000000110f0d9211 */ /* 0x000fe200078e50ff */
[----:B------:R-:W2:Y:S02]  /*0730*/  @P0 LDG.E R10, desc[UR4][R10.64] ;  /* 0x000000040a0a0981 */ /* 0x000ea4000c1e1900 */
[----:B------:R-:W-:Y:S02]  /*0740*/  @!P1 IMAD R17, R17, 0x400, R0 ;  /* 0x0000040011119824 */ /* 0x000fe400078e0200 */
[----:B------:R-:W5:Y:S01]  /*0750*/  @P0 LDG.E R19, desc[UR4][R4.64] ;  /* 0x0000000404130981 */ /* 0x000f62000c1e1900 */
[----:B---3--:R-:W-:-:S03]  /*0760*/  @!P1 IMAD.WIDE R6, R13, 0x4, R6 ;  /* 0x000000040d069825 */ /* 0x008fc600078e0206 */
[----:B------:R-:W2:Y:S04]  /*0770*/  @P0 LDG.E R12, desc[UR4][R4.64+0x4] ;  /* 0x00000404040c0981 */ /* 0x000ea8000c1e1900 */
[----:B------:R-:W3:Y:S01]  /*0780*/  @!P1 LDG.E R7, desc[UR4][R6.64] ;  /* 0x0000000406079981 */ /* 0x000ee2000c1e1900 */
[----:B----4-:R-:W-:-:S06]  /*0790*/  @!P1 IMAD.WIDE.U32 R2, R17, 0x4, R2 ;  /* 0x0000000411029825 */ /* 0x010fcc00078e0002 */
[----:B------:R-:W3:Y:S01]  /*07a0*/  @!P1 LDG.E R2, desc[UR4][R2.64] ;  /* 0x0000000402029981 */ /* 0x000ee2000c1e1900 */
[----:B-----5:R-:W-:-:S04]  /*07b0*/  @P0 FFMA R19, R19, R8, R16 ;  /* 0x0000000813130223 */ /* 0x020fc80000000010 */
[----:B--2---:R-:W-:-:S04]  /*07c0*/  @P0 FFMA R16, R12, R10, R19 ;  /* 0x0000000a0c100223 */ /* 0x004fc80000000013 */
[----:B---3--:R-:W-:-:S07]  /*07d0*/  @!P1 FFMA R16, R7, R2, R16 ;  /* 0x0000000207109223 */ /* 0x008fce0000000010 */
.L_x_0:
[----:B------:R-:W1:Y:S01]  /*07e0*/  LDC.64 R4, c[0x0][0x390] ;  /* 0x0000e400ff047b82 */ /* 0x000e620000000a00 */
[----:B------:R-:W-:-:S07]  /*07f0*/  LEA R7, R0, R0, 0xa ;  /* 0x0000000000077211 */ /* 0x000fce00078e50ff */
[----:B------:R-:W2:Y:S01]  /*0800*/  LDC.64 R2, c[0x0][0x380] ;  /* 0x0000e000ff027b82 */ /* 0x000ea20000000a00 */
[----:B------:R-:W-:Y:S02]  /*0810*/  IMAD R15, R15, 0x400, R0 ;  /* 0x000004000f0f7824 */ /* 0x000fe400078e0200 */
[----:B-1----:R-:W-:-:S06]  /*0820*/  IMAD.WIDE R4, R7, 0x4, R4 ;  /* 0x0000000407047825 */ /* 0x002fcc00078e0204 */
[----:B0-----:R-:W3:Y:S01]  /*0830*/  LDG.E R5, desc[UR4][R4.64] ;  /* 0x0000000404057981 */ /* 0x001ee2000c1e1900 */
[----:B--2---:R-:W-:-:S06]  /*0840*/  IMAD.WIDE R2, R15, 0x4, R2 ;  /* 0x000000040f027825 */ /* 0x004fcc00078e0202 */
[----:B------:R-:W2:Y:S01]  /*0850*/  LDG.E R3, desc[UR4][R2.64] ;  /* 0x0000000402037981 */ /* 0x000ea2000c1e1900 */
[----:B------:R-:W-:Y:S01]  /*0860*/  BSSY.RECONVERGENT B0, `(.L_x_4) ;  /* 0x000000d000007945 */ /* 0x000fe20003800200 */
[----:B---3--:R-:W0:Y:S01]  /*0870*/  MUFU.RCP R6, R5 ;  /* 0x0000000500067308 */ /* 0x008e220000001000 */
[----:B--2---:R-:W-:-:S07]  /*0880*/  FADD R0, R3, -R16 ;  /* 0x8000001003007221 */ /* 0x004fce0000000000 */
[----:B------:R-:W1:Y:S01]  /*0890*/  FCHK P0, R0, R5 ;  /* 0x0000000500007302 */ /* 0x000e620000000000 */
[----:B0-----:R-:W-:-:S04]  /*08a0*/  FFMA R7, -R5, R6, 1 ;  /* 0x3f80000005077423 */ /* 0x001fc80000000106 */
[----:B------:R-:W-:-:S04]  /*08b0*/  FFMA R7, R6, R7, R6 ;  /* 0x0000000706077223 */ /* 0x000fc80000000006 */
[----:B------:R-:W-:-:S04]  /*08c0*/  FFMA R6, R0, R7, RZ ;  /* 0x0000000700067223 */ /* 0x000fc800000000ff */
[----:B------:R-:W-:-:S04]  /*08d0*/  FFMA R8, -R5, R6, R0 ;  /* 0x0000000605087223 */ /* 0x000fc80000000100 */
[----:B------:R-:W-:Y:S01]  /*08e0*/  FFMA R7, R7, R8, R6 ;  /* 0x0000000807077223 */ /* 0x000fe20000000006 */
[----:B-1----:R-:W-:Y:S06]  /*08f0*/  @!P0 BRA `(.L_x_5) ;  /* 0x00000000000c8947 */ /* 0x002fec0003800000 */
[----:B------:R-:W-:-:S07]  /*0900*/  MOV R2, 0x920 ;  /* 0x0000092000027802 */ /* 0x000fce0000000f00 */
[----:B------:R-:W-:Y:S05]  /*0910*/  CALL.REL.NOINC `($__internal_0_$__cuda_sm3x_div_rn_noftz_f32_slowpath) ;  /* 0x0000000000187944 */ /* 0x000fea0003c00000 */
[----:B------:R-:W-:-:S07]  /*0920*/  MOV R7, R0 ;  /* 0x0000000000077202 */ /* 0x000fce0000000f00 */
.L_x_5:
[----:B------:R-:W-:Y:S05]  /*0930*/  BSYNC.RECONVERGENT B0 ;  /* 0x0000000000007941 */ /* 0x000fea0003800200 */
.L_x_4:
[----:B------:R-:W0:Y:S02]  /*0940*/  LDC.64 R2, c[0x0][0x388] ;  /* 0x0000e200ff027b82 */ /* 0x000e240000000a00 */
[----:B0-----:R-:W-:-:S05]  /*0950*/  IMAD.WIDE R2, R15, 0x4, R2 ;  /* 0x000000040f027825 */ /* 0x001fca00078e0202 */
[----:B------:R-:W-:Y:S01]  /*0960*/  STG.E desc[UR4][R2.64], R7 ;  /* 0x0000000702007986 */ /* 0x000fe2000c101904 */
[----:B------:R-:W-:Y:S05]  /*0970*/  EXIT ;  /* 0x000000000000794d */ /* 0x000fea0003800000 */
        .weak           $__internal_0_$__cuda_sm3x_div_rn_noftz_f32_slowpath
        .type           $__internal_0_$__cuda_sm3x_div_rn_noftz_f32_slowpath,@function
        .size           $__internal_0_$__cuda_sm3x_div_rn_noftz_f32_slowpath,(.L_x_23 - $__internal_0_$__cuda_sm3x_div_rn_noftz_f32_slowpath)
$__internal_0_$__cuda_sm3x_div_rn_noftz_f32_slowpath:
[----:B------:R-:W-:Y:S01]  /*0980*/  SHF.R.U32.HI R4, RZ, 0x17, R5 ;  /* 0x00000017ff047819 */ /* 0x000fe20000011605 */
[----:B------:R-:W-:Y:S01]  /*0990*/  BSSY.RECONVERGENT B1, `(.L_x_6) ;  /* 0x0000064000017945 */ /* 0x000fe20003800200 */
[--C-:B------:R-:W-:Y:S01]  /*09a0*/  SHF.R.U32.HI R3, RZ, 0x17, R0.reuse ;  /* 0x00000017ff037819 */ /* 0x100fe20000011600 */
[----:B------:R-:W-:Y:S01]  /*09b0*/  IMAD.MOV.U32 R6, RZ, RZ, R0 ;  /* 0x000000ffff067224 */ /* 0x000fe200078e0000 */
[----:B------:R-:W-:Y:S02]  /*09c0*/  LOP3.LUT R4, R4, 0xff, RZ, 0xc0, !PT ;  /* 0x000000ff04047812 */ /* 0x000fe400078ec0ff */
[----:B------:R-:W-:-:S03]  /*09d0*/  LOP3.LUT R10, R3, 0xff, RZ, 0xc0, !PT ;  /* 0x000000ff030a7812 */ /* 0x000fc600078ec0ff */
[----:B------:R-:W-:Y:S01]  /*09e0*/  VIADD R8, R4, 0xffffffff ;  /* 0xffffffff04087836 */ /* 0x000fe20000000000 */
[----:B------:R-:W-:-:S04]  /*09f0*/  IADD3 R9, PT, PT, R10, -0x1, RZ ;  /* 0xffffffff0a097810 */ /* 0x000fc80007ffe0ff */
[----:B------:R-:W-:-:S04]  /*0a00*/  ISETP.GT.U32.AND P0, PT, R8, 0xfd, PT ;  /* 0x000000fd0800780c */ /* 0x000fc80003f04070 */
[----:B------:R-:W-:-:S13]  /*0a10*/  ISETP.GT.U32.OR P0, PT, R9, 0xfd, P0 ;  /* 0x000000fd0900780c */ /* 0x000fda0000704470 */
[----:B------:R-:W-:Y:S01]  /*0a20*/  @!P0 MOV R7, RZ ;  /* 0x000000ff00078202 */ /* 0x000fe20000000f00 */
[----:B------:R-:W-:Y:S06]  /*0a30*/  @!P0 BRA `(.L_x_7) ;  /* 0x0000000000608947 */ /* 0x000fec0003800000 */
[----:B------:R-:W-:Y:S01]  /*0a40*/  FSETP.GTU.FTZ.AND P0, PT, |R0|, +INF , PT ;  /* 0x7f8000000000780b */ /* 0x000fe20003f1c200 */
[----:B------:R-:W-:Y:S01]  /*0a50*/  IMAD.MOV.U32 R3, RZ, RZ, R5 ;  /* 0x000000ffff037224 */ /* 0x000fe200078e0005 */
[----:B------:R-:W-:-:S04]  /*0a60*/  FSETP.GTU.FTZ.AND P1, PT, |R5|, +INF , PT ;  /* 0x7f8000000500780b */ /* 0x000fc80003f3c200 */
[----:B------:R-:W-:-:S13]  /*0a70*/  PLOP3.LUT P0, PT, P0, P1, PT, 0xf8, 0x8f ;  /* 0x00000000008f781c */ /* 0x000fda0000703f70 */
[----:B------:R-:W-:Y:S05]  /*0a80*/  @P0 BRA `(.L_x_8) ;  /* 0x00000004004c0947 */ /* 0x000fea0003800000 */
[----:B------:R-:W-:-:S13]  /*0a90*/  LOP3.LUT P0, RZ, R5, 0x7fffffff, R6, 0xc8, !PT ;  /* 0x7fffffff05ff7812 */ /* 0x000fda000780c806 */
[----:B------:R-:W-:Y:S05]  /*0aa0*/  @!P0 BRA `(.L_x_9) ;  /* 0x00000004003c8947 */ /* 0x000fea0003800000 */
[C---:B------:R-:W-:Y:S02]  /*0ab0*/  FSETP.NEU.FTZ.AND P2, PT, |R0|.reuse, +INF , PT ;  /* 0x7f8000000000780b */ /* 0x040fe40003f5d200 */
[----:B------:R-:W-:Y:S02]  /*0ac0*/  FSETP.NEU.FTZ.AND P1, PT, |R3|, +INF , PT ;  /* 0x7f8000000300780b */ /* 0x000fe40003f3d200 */
[----:B------:R-:W-:-:S11]  /*0ad0*/  FSETP.NEU.FTZ.AND P0, PT, |R0|, +INF , PT ;  /* 0x7f8000000000780b */ /* 0x000fd60003f1d200 */
[----:B------:R-:W-:Y:S05]  /*0ae0*/  @!P1 BRA !P2, `(.L_x_9) ;  /* 0x00000004002c9947 */ /* 0x000fea0005000000 */
[----:B------:R-:W-:-:S04]  /*0af0*/  LOP3.LUT P2, RZ, R6, 0x7fffffff, RZ, 0xc0, !PT ;  /* 0x7fffffff06ff7812 */ /* 0x000fc8000784c0ff */
[----:B------:R-:W-:-:S13]  /*0b00*/  PLOP3.LUT P1, PT, P1, P2, PT, 0x2f, 0xf2 ;  /* 0x0000000000f2781c */ /* 0x000fda0000f24577 */
[----:B------:R-:W-:Y:S05]  /*0b10*/  @P1 BRA `(.L_x_10) ;  /* 0x0000000400181947 */ /* 0x000fea0003800000 */
[----:B------:R-:W-:-:S04]  /*0b20*/  LOP3.LUT P1, RZ, R5, 0x7fffffff, RZ, 0xc0, !PT ;  /* 0x7fffffff05ff7812 */ /* 0x000fc8000782c0ff */
[----:B------:R-:W-:-:S13]  /*0b30*/  PLOP3.LUT P0, PT, P0, P1, PT, 0x2f, 0xf2 ;  /* 0x0000000000f2781c */ /* 0x000fda0000702577 */
[----:B------:R-:W-:Y:S05]  /*0b40*/  @P0 BRA `(.L_x_11) ;  /* 0x0000000400000947 */ /* 0x000fea0003800000 */
[----:B------:R-:W-:Y:S02]  /*0b50*/  ISETP.GE.AND P0, PT, R9, RZ, PT ;  /* 0x000000ff0900720c */ /* 0x000fe40003f06270 */
[----:B------:R-:W-:-:S11]  /*0b60*/  ISETP.GE.AND P1, PT, R8, RZ, PT ;  /* 0x000000ff0800720c */ /* 0x000fd60003f26270 */
[----:B------:R-:W-:Y:S01]  /*0b70*/  @P0 MOV R7, RZ ;  /* 0x000000ff00070202 */ /* 0x000fe20000000f00 */
[----:B------:R-:W-:Y:S02]  /*0b80*/  @!P0 IMAD.MOV.U32 R7, RZ, RZ, -0x40 ;  /* 0xffffffc0ff078424 */ /* 0x000fe400078e00ff */
[----:B------:R-:W-:Y:S01]  /*0b90*/  @!P0 FFMA R6, R0, 1.84467440737095516160e+19, RZ ;  /* 0x5f80000000068823 */ /* 0x000fe200000000ff */
[----:B------:R-:W-:Y:S02]  /*0ba0*/  @!P1 FFMA R5, R3, 1.84467440737095516160e+19, RZ ;  /* 0x5f80000003059823 */ /* 0x000fe400000000ff */
[----:B------:R-:W-:-:S07]  /*0bb0*/  @!P1 IADD3 R7, PT, PT, R7, 0x40, RZ ;  /* 0x0000004007079810 */ /* 0x000fce0007ffe0ff */
.L_x_7:
[----:B------:R-:W-:Y:S01]  /*0bc0*/  LEA R0, R4, 0xc0800000, 0x17 ;  /* 0xc080000004007811 */ /* 0x000fe200078eb8ff */
[----:B------:R-:W-:Y:S01]  /*0bd0*/  BSSY.RECONVERGENT B2, `(.L_x_12) ;  /* 0x0000036000027945 */ /* 0x000fe20003800200 */
[----:B------:R-:W-:-:S03]  /*0be0*/  IADD3 R3, PT, PT, R10, -0x7f, RZ ;  /* 0xffffff810a037810 */ /* 0x000fc60007ffe0ff */
[----:B------:R-:W-:Y:S01]  /*0bf0*/  IMAD.IADD R5, R5, 0x1, -R0 ;  /* 0x0000000105057824 */ /* 0x000fe200078e0a00 */
[C---:B------:R-:W-:Y:S01]  /*0c00*/  IADD3 R4, PT, PT, R3.reuse, 0x7f, -R4 ;  /* 0x0000007f03047810 */ /* 0x040fe20007ffe804 */
[----:B------:R-:W-:Y:S02]  /*0c10*/  IMAD R0, R3, -0x800000, R6 ;  /* 0xff80000003007824 */ /* 0x000fe400078e0206 */
[----:B------:R-:W0:Y:S01]  /*0c20*/  MUFU.RCP R8, R5 ;  /* 0x0000000500087308 */ /* 0x000e220000001000 */
[----:B------:R-:W-:Y:S01]  /*0c30*/  FADD.FTZ R9, -R5, -RZ ;  /* 0x800000ff05097221 */ /* 0x000fe20000010100 */
[----:B------:R-:W-:-:S03]  /*0c40*/  IMAD.IADD R4, R4, 0x1, R7 ;  /* 0x0000000104047824 */ /* 0x000fc600078e0207 */
[----:B0-----:R-:W-:-:S04]  /*0c50*/  FFMA R11, R8, R9, 1 ;  /* 0x3f800000080b7423 */ /* 0x001fc80000000009 */
[----:B------:R-:W-:-:S04]  /*0c60*/  FFMA R13, R8, R11, R8 ;  /* 0x0000000b080d7223 */ /* 0x000fc80000000008 */
[----:B------:R-:W-:-:S04]  /*0c70*/  FFMA R6, R0, R13, RZ ;  /* 0x0000000d00067223 */ /* 0x000fc800000000ff */
[----:B------:R-:W-:-:S04]  /*0c80*/  FFMA R11, R9, R6, R0 ;  /* 0x00000006090b7223 */ /* 0x000fc80000000000 */
[----:B------:R-:W-:-:S04]  /*0c90*/  FFMA R6, R13, R11, R6 ;  /* 0x0000000b0d067223 */ /* 0x000fc80000000006 */
[----:B------:R-:W-:-:S04]  /*0ca0*/  FFMA R9, R9, R6, R0 ;  /* 0x0000000609097223 */ /* 0x000fc80000000000 */
[----:B------:R-:W-:-:S05]  /*0cb0*/  FFMA R0, R13, R9, R6 ;  /* 0x000000090d007223 */ /* 0x000fca0000000006 */
[----:B------:R-:W-:-:S04]  /*0cc0*/  SHF.R.U32.HI R3, RZ, 0x17, R0 ;  /* 0x00000017ff037819 */ /* 0x000fc80000011600 */
[----:B------:R-:W-:-:S04]  /*0cd0*/  LOP3.LUT R3, R3, 0xff, RZ, 0xc0, !PT ;  /* 0x000000ff03037812 */ /* 0x000fc800078ec0ff */
[----:B------:R-:W-:-:S05]  /*0ce0*/  IADD3 R7, PT, PT, R3, R4, RZ ;  /* 0x0000000403077210 */ /* 0x000fca0007ffe0ff */
[----:B------:R-:W-:-:S05]  /*0cf0*/  VIADD R3, R7, 0xffffffff ;  /* 0xffffffff07037836 */ /* 0x000fca0000000000 */
[----:B------:R-:W-:-:S13]  /*0d00*/  ISETP.GE.U32.AND P0, PT, R3, 0xfe, PT ;  /* 0x000000fe0300780c */ /* 0x000fda0003f06070 */
[----:B------:R-:W-:Y:S05]  /*0d10*/  @!P0 BRA `(.L_x_13) ;  /* 0x0000000000808947 */ /* 0x000fea0003800000 */
[----:B------:R-:W-:-:S13]  /*0d20*/  ISETP.GT.AND P0, PT, R7, 0xfe, PT ;  /* 0x000000fe0700780c */ /* 0x000fda0003f04270 */
[----:B------:R-:W-:Y:S05]  /*0d30*/  @P0 BRA `(.L_x_14) ;  /* 0x00000000006c0947 */ /* 0x000fea0003800000 */
[----:B------:R-:W-:-:S13]  /*0d40*/  ISETP.GE.AND P0, PT, R7, 0x1, PT ;  /* 0x000000010700780c */ /* 0x000fda0003f06270 */
[----:B------:R-:W-:Y:S05]  /*0d50*/  @P0 BRA `(.L_x_15) ;  /* 0x0000000000740947 */ /* 0x000fea0003800000 */
[----:B------:R-:W-:Y:S02]  /*0d60*/  ISETP.GE.AND P0, PT, R7, -0x18, PT ;  /* 0xffffffe80700780c */ /* 0x000fe40003f06270 */
[----:B------:R-:W-:-:S11]  /*0d70*/  LOP3.LUT R0, R0, 0x80000000, RZ, 0xc0, !PT ;  /* 0x8000000000007812 */ /* 0x000fd600078ec0ff */
[----:B------:R-:W-:Y:S05]  /*0d80*/  @!P0 BRA `(.L_x_15) ;  /* 0x0000000000688947 */ /* 0x000fea0003800000 */
[CCC-:B------:R-:W-:Y:S01]  /*0d90*/  FFMA.RZ R3, R13.reuse, R9.reuse, R6.reuse ;  /* 0x000000090d037223 */ /* 0x1c0fe2000000c006 */
[-CC-:B------:R-:W-:Y:S01]  /*0da0*/  FFMA.RM R4, R13, R9.reuse, R6.reuse ;  /* 0x000000090d047223 */ /* 0x180fe20000004006 */
[C---:B------:R-:W-:Y:S02]  /*0db0*/  ISETP.NE.AND P2, PT, R7.reuse, RZ, PT ;  /* 0x000000ff0700720c */ /* 0x040fe40003f45270 */
[----:B------:R-:W-:Y:S02]  /*0dc0*/  ISETP.NE.AND P1, PT, R7, RZ, PT ;  /* 0x000000ff0700720c */ /* 0x000fe40003f25270 */
[----:B------:R-:W-:Y:S01]  /*0dd0*/  LOP3.LUT R5, R3, 0x7fffff, RZ, 0xc0, !PT ;  /* 0x007fffff03057812 */ /* 0x000fe200078ec0ff */
[----:B------:R-:W-:Y:S01]  /*0de0*/  FFMA.RP R3, R13, R9, R6 ;  /* 0x000000090d037223 */ /* 0x000fe20000008006 */
[----:B------:R-:W-:Y:S01]  /*0df0*/  IADD3 R6, PT, PT, R7, 0x20, RZ ;  /* 0x0000002007067810 */ /* 0x000fe20007ffe0ff */
[----:B------:R-:W-:Y:S01]  /*0e00*/  IMAD.MOV R7, RZ, RZ, -R7 ;  /* 0x000000ffff077224 */ /* 0x000fe200078e0a07 */
[----:B------:R-:W-:-:S02]  /*0e10*/  LOP3.LUT R5, R5, 0x800000, RZ, 0xfc, !PT ;  /* 0x0080000005057812 */ /* 0x000fc400078efcff */
[----:B------:R-:W-:Y:S02]  /*0e20*/  FSETP.NEU.FTZ.AND P0, PT, R3, R4, PT ;  /* 0x000000040300720b */ /* 0x000fe40003f1d000 */
[----:B------:R-:W-:Y:S02]  /*0e30*/  SHF.L.U32 R6, R5, R6, RZ ;  /* 0x0000000605067219 */ /* 0x000fe400000006ff */
[----:B------:R-:W-:Y:S02]  /*0e40*/  SEL R4, R7, RZ, P2 ;  /* 0x000000ff07047207 */ /* 0x000fe40001000000 */
[----:B------:R-:W-:Y:S02]  /*0e50*/  ISETP.NE.AND P1, PT, R6, RZ, P1 ;  /* 0x000000ff0600720c */ /* 0x000fe40000f25270 */
[----:B------:R-:W-:Y:S02]  /*0e60*/  SHF.R.U32.HI R4, RZ, R4, R5 ;  /* 0x00000004ff047219 */ /* 0x000fe40000011605 */
[----:B------:R-:W-:-:S02]  /*0e70*/  PLOP3.LUT P0, PT, P0, P1, PT, 0xf8, 0x8f ;  /* 0x00000000008f781c */ /* 0x000fc40000703f70 */
[----:B------:R-:W-:Y:S02]  /*0e80*/  SHF.R.U32.HI R6, RZ, 0x1, R4 ;  /* 0x00000001ff067819 */ /* 0x000fe40000011604 */
[----:B------:R-:W-:-:S04]  /*0e90*/  SEL R3, RZ, 0x1, !P0 ;  /* 0x00000001ff037807 */ /* 0x000fc80004000000 */
[----:B------:R-:W-:-:S04]  /*0ea0*/  LOP3.LUT R3, R3, 0x1, R6, 0xf8, !PT ;  /* 0x0000000103037812 */ /* 0x000fc800078ef806 */
[----:B------:R-:W-:-:S04]  /*0eb0*/  LOP3.LUT R3, R3, R4, RZ, 0xc0, !PT ;  /* 0x0000000403037212 */ /* 0x000fc800078ec0ff */
[----:B------:R-:W-:-:S04]  /*0ec0*/  IADD3 R3, PT, PT, R6, R3, RZ ;  /* 0x0000000306037210 */ /* 0x000fc80007ffe0ff */
[----:B------:R-:W-:Y:S01]  /*0ed0*/  LOP3.LUT R0, R3, R0, RZ, 0xfc, !PT ;  /* 0x0000000003007212 */ /* 0x000fe200078efcff */
[----:B------:R-:W-:Y:S06]  /*0ee0*/  BRA `(.L_x_15) ;  /* 0x0000000000107947 */ /* 0x000fec0003800000 */
.L_x_14:
[----:B------:R-:W-:-:S04]  /*0ef0*/  LOP3.LUT R0, R0, 0x80000000, RZ, 0xc0, !PT ;  /* 0x8000000000007812 */ /* 0x000fc800078ec0ff */
[----:B------:R-:W-:Y:S01]  /*0f00*/  LOP3.LUT R0, R0, 0x7f800000, RZ, 0xfc, !PT ;  /* 0x7f80000000007812 */ /* 0x000fe200078efcff */
[----:B------:R-:W-:Y:S06]  /*0f10*/  BRA `(.L_x_15) ;  /* 0x0000000000047947 */ /* 0x000fec0003800000 */
.L_x_13:
[----:B------:R-:W-:-:S07]  /*0f20*/  IMAD R0, R4, 0x800000, R0 ;  /* 0x0080000004007824 */ /* 0x000fce00078e0200 */
.L_x_15:
[----:B------:R-:W-:Y:S05]  /*0f30*/  BSYNC.RECONVERGENT B2 ;  /* 0x0000000000027941 */ /* 0x000fea0003800200 */
.L_x_12:
[----:B------:R-:W-:Y:S05]  /*0f40*/  BRA `(.L_x_16) ;  /* 0x0000000000207947 */ /* 0x000fea0003800000 */
.L_x_11:
[----:B------:R-:W-:-:S04]  /*0f50*/  LOP3.LUT R0, R5, 0x80000000, R6, 0x48, !PT ;  /* 0x8000000005007812 */ /* 0x000fc800078e4806 */
[----:B------:R-:W-:Y:S01]  /*0f60*/  LOP3.LUT R0, R0, 0x7f800000, RZ, 0xfc, !PT ;  /* 0x7f80000000007812 */ /* 0x000fe200078efcff */
[----:B------:R-:W-:Y:S06]  /*0f70*/  BRA `(.L_x_16) ;  /* 0x0000000000147947 */ /* 0x000fec0003800000 */
.L_x_10:
[----:B------:R-:W-:Y:S01]  /*0f80*/  LOP3.LUT R0, R5, 0x80000000, R6, 0x48, !PT ;  /* 0x8000000005007812 */ /* 0x000fe200078e4806 */
[----:B------:R-:W-:Y:S06]  /*0f90*/  BRA `(.L_x_16) ;  /* 0x00000000000c7947 */ /* 0x000fec0003800000 */
.L_x_9:
[----:B------:R-:W0:Y:S01]  /*0fa0*/  MUFU.RSQ R0, -QNAN ;  /* 0xffc0000000007908 */ /* 0x000e220000001400 */
[----:B------:R-:W-:Y:S05]  /*0fb0*/  BRA `(.L_x_16) ;  /* 0x0000000000047947 */ /* 0x000fea0003800000 */
.L_x_8:
[----:B------:R-:W-:-:S07]  /*0fc0*/  FADD.FTZ R0, R0, R3 ;  /* 0x0000000300007221 */ /* 0x000fce0000010000 */
.L_x_16:
[----:B------:R-:W-:Y:S05]  /*0fd0*/  BSYNC.RECONVERGENT B1 ;  /* 0x0000000000017941 */ /* 0x000fea0003800200 */
.L_x_6:
[----:B------:R-:W-:-:S04]  /*0fe0*/  HFMA2 R3, -RZ, RZ, 0, 0 ;  /* 0x00000000ff037431 */ /* 0x000fc800000001ff */
[----:B0-----:R-:W-:Y:S05]  /*0ff0*/  RET.REL.NODEC R2 `(_Z9compute_lPfS_S_i) ;  /* 0xfffffff002007950 */ /* 0x001fea0003c3ffff */
.L_x_17:
[----:B------:R-:W-:-:S00]  /*1000*/  BRA `(.L_x_17) ;  /* 0xfffffffc00fc7947 */ /* 0x000fc0000383ffff */
[----:B------:R-:W-:-:S00]  /*1010*/  NOP ;  /* 0x0000000000007918 */ /* 0x000fc00000000000 */
        /* <DEDUP_REMOVED lines=14> */
.L_x_23:


//--------------------- .text._Z9compute_uPfS_S_i --------------------------
	.section	.text._Z9compute_uPfS_S_i,"ax",@progbits
	.align	128
        .global         _Z9compute_uPfS_S_i
        .type           _Z9compute_uPfS_S_i,@function
        .size           _Z9compute_uPfS_S_i,(.L_x_25 - _Z9compute_uPfS_S_i)
        .other          _Z9compute_uPfS_S_i,@"STO_CUDA_ENTRY STV_DEFAULT"
_Z9compute_uPfS_S_i:
.text._Z9compute_uPfS_S_i:
[----:B------:R-:W-:Y:S01]  /*0000*/  LDC R1, c[0x0][0x37c] ;  /* 0x0000df00ff017b82 */ /* 0x000fe20000000800 */
[----:B------:R-:W0:Y:S07]  /*0010*/  S2R R2, SR_TID.X ;  /* 0x0000000000027919 */ /* 0x000e2e0000002100 */
[----:B------:R-:W0:Y:S08]  /*0020*/  S2UR UR4, SR_CTAID.X ;  /* 0x00000000000479c3 */ /* 0x000e300000002500 */
[----:B------:R-:W0:Y:S08]  /*0030*/  LDC R7, c[0x0][0x360] ;  /* 0x0000d800ff077b82 */ /* 0x000e300000000800 */
[----:B------:R-:W1:Y:S01]  /*0040*/  LDC R0, c[0x0][0x398] ;  /* 0x0000e600ff007b82 */ /* 0x000e620000000800 */
[----:B0-----:R-:W-:-:S05]  /*0050*/  IMAD R7, R7, UR4, R2 ;  /* 0x0000000407077c24 */ /* 0x001fca000f8e0202 */
[----:B-1----:R-:W-:-:S04]  /*0060*/  IADD3 R7, PT, PT, R7, R0, RZ ;  /* 0x0000000007077210 */ /* 0x002fc80007ffe0ff */
[----:B------:R-:W-:-:S13]  /*0070*/  ISETP.GT.AND P0, PT, R7, 0x3ff, PT ;  /* 0x000003ff0700780c */ /* 0x000fda0003f04270 */
[----:B------:R-:W-:Y:S05]  /*0080*/  @P0 EXIT ;  /* 0x000000000000094d */ /* 0x000fea0003800000 */
[----:B------:R-:W-:Y:S01]  /*0090*/  ISETP.GE.AND P0, PT, R0, 0x1, PT ;  /* 0x000000010000780c */ /* 0x000fe20003f06270 */
[----:B------:R-:W0:Y:S01]  /*00a0*/  LDCU.64 UR6, c[0x0][0x358] ;  /* 0x00006b00ff0677ac */ /* 0x000e220008000a00 */
[----:B------:R-:W-:-:S11]  /*00b0*/  IMAD.MOV.U32 R6, RZ, RZ, RZ ;  /* 0x000000ffff067224 */ /* 0x000fd600078e00ff */
[----:B------:R-:W-:Y:S05]  /*00c0*/  @!P0 BRA `(.L_x_18) ;  /* 0x0000000400c08947 */ /* 0x000fea0003800000 */
[C---:B------:R-:W-:Y:S01]  /*00d0*/  ISETP.GE.U32.AND P1, PT, R0.reuse, 0x8, PT ;  /* 0x000000080000780c */ /* 0x040fe20003f26070 */
[----:B------:R-:W-:Y:S01]  /*00e0*/  HFMA2 R9, -RZ, RZ, 0, 0 ;  /* 0x00000000ff097431 */ /* 0x000fe200000001ff */
[C---:B------:R-:W-:Y:S01]  /*00f0*/  LOP3.LUT R24, R0.reuse, 0x7, RZ, 0xc0, !PT ;  /* 0x0000000700187812 */ /* 0x040fe200078ec0ff */
[----:B------:R-:W-:Y:S01]  /*0100*/  IMAD.MOV.U32 R6, RZ, RZ, RZ ;  /* 0x000000ffff067224 */ /* 0x000fe200078e00ff */
[----:B------:R-:W-:Y:S02]  /*0110*/  SHF.L.U32 R8, R0, 0xa, RZ ;  /* 0x0000000a00087819 */ /* 0x000fe400000006ff */
[----:B------:R-:W-:-:S07]  /*0120*/  ISETP.NE.AND P0, PT, R24, RZ, PT ;  /* 0x000000ff1800720c */ /* 0x000fce0003f05270 */
[----:B------:R-:W-:Y:S06]  /*0130*/  @!P1 BRA `(.L_x_19) ;  /* 0x0000000000b49947 */ /* 0x000fec0003800000 */
[----:B------:R-:W1:Y:S01]  /*0140*/  LDC.64 R2, c[0x0][0x388] ;  /* 0x0000e200ff027b82 */ /* 0x000e620000000a00 */
[----:B------:R-:W2:Y:S01]  /*0150*/  LDCU.64 UR4, c[0x0][0x390] ;  /* 0x00007200ff0477ac */ /* 0x000ea20008000a00 */
[----:B------:R-:W-:Y:S01]  /*0160*/  LOP3.LUT R9, R0, 0x7ffffff8, RZ, 0xc0, !PT ;  /* 0x7ffffff800097812 */ /* 0x000fe200078ec0ff */
[----:B------:R-:W-:Y:S01]  /*0170*/  IMAD.MOV.U32 R10, RZ, RZ, R7 ;  /* 0x000000ffff0a7224 */ /* 0x000fe200078e0007 */
[----:B------:R-:W-:Y:S02]  /*0180*/  MOV R6, RZ ;  /* 0x000000ff00067202 */ /* 0x000fe40000000f00 */
[----:B------:R-:W-:Y:S01]  /*0190*/  IADD3 R11, PT, PT, -R9, RZ, RZ ;  /* 0x000000ff090b7210 */ /* 0x000fe20007ffe1ff */
[----:B--2---:R-:W-:-:S04]  /*01a0*/  UIADD3 UR4, UP0, UPT, UR4, 0x4000, URZ ;  /* 0x0000400004047890 */ /* 0x004fc8000ff1e0ff */
[----:B------:R-:W-:Y:S01]  /*01b0*/  UIADD3.X UR5, UPT, UPT, URZ, UR5, URZ, UP0, !UPT ;  /* 0x00000005ff057290 */ /* 0x000fe200087fe4ff */
[----:B-1----:R-:W-:-:S03]  /*01c0*/  IMAD.WIDE.U32 R2, R8, 0x4, R2 ;  /* 0x0000000408027825 */ /* 0x002fc600078e0002 */
[----:B------:R-:W-:-:S05]  /*01d0*/  IADD3 R13, P1, PT, R2, 0x10, RZ ;  /* 0x00000010020d7810 */ /* 0x000fca0007f3e0ff */
[----:B------:R-:W-:-:S08]  /*01e0*/  IMAD.X R5, RZ, RZ, R3, P1 ;  /* 0x000000ffff057224 */ /* 0x000fd000008e0603 */
.L_x_20:
[----:B------:R-:W-:Y:S01]  /*01f0*/  MOV R3, UR5 ;  /* 0x0000000500037c02 */ /* 0x000fe20008000f00 */
[----:B------:R-:W-:Y:S02]  /*0200*/  IMAD.U32 R2, RZ, RZ, UR4 ;  /* 0x00000004ff027e24 */ /* 0x000fe4000f8e00ff */
[----:B------:R-:W-:Y:S02]  /*0210*/  IMAD.MOV.U32 R4, RZ, RZ, R13 ;  /* 0x000000ffff047224 */ /* 0x000fe400078e000d */
[----:B------:R-:W-:-:S03]  /*0220*/  IMAD.WIDE R2, R10, 0x4, R2 ;  /* 0x000000040a027825 */ /* 0x000fc600078e0202 */
[----:B0-----:R-:W2:Y:S04]  /*0230*/  LDG.E R25, desc[UR6][R4.64+-0x10] ;  /* 0xfffff00604197981 */ /* 0x001ea8000c1e1900 */
[----:B------:R-:W2:Y:S04]  /*0240*/  LDG.E R26, desc[UR6][R2.64+-0x4000] ;  /* 0xffc00006021a7981 */ /* 0x000ea8000c1e1900 */
[----:B------:R-:W3:Y:S04]  /*0250*/  LDG.E R28, desc[UR6][R4.64+-0xc] ;  /* 0xfffff406041c7981 */ /* 0x000ee8000c1e1900 */
[----:B------:R-:W3:Y:S04]  /*0260*/  LDG.E R27, desc[UR6][R2.64+-0x3000] ;  /* 0xffd00006021b7981 */ /* 0x000ee8000c1e1900 */
[----:B------:R-:W4:Y:S04]  /*0270*/  LDG.E R19, desc[UR6][R4.64+-0x8] ;  /* 0xfffff80604137981 */ /* 0x000f28000c1e1900 */
[----:B------:R-:W4:Y:S04]  /*0280*/  LDG.E R20, desc[UR6][R2.64+-0x2000] ;  /* 0xffe0000602147981 */ /* 0x000f28000c1e1900 */
[----:B------:R-:W5:Y:S04]  /*0290*/  LDG.E R17, desc[UR6][R4.64+-0x4] ;  /* 0xfffffc0604117981 */ /* 0x000f68000c1e1900 */
        /* <DEDUP_REMOVED lines=8> */
[----:B------:R0:W5:Y:S01]  /*0320*/  LDG.E R21, desc[UR6][R4.64+0xc] ;  /* 0x00000c0604157981 */ /* 0x000162000c1e1900 */
[----:B------:R-:W-:-:S04]  /*0330*/  IADD3 R11, PT, PT, R11, 0x8, RZ ;  /* 0x000000080b0b7810 */ /* 0x000fc80007ffe0ff */
[----:B------:R-:W-:Y:S01]  /*0340*/  ISETP.NE.AND P1, PT, R11, RZ, PT ;  /* 0x000000ff0b00720c */ /* 0x000fe20003f25270 */
[----:B------:R-:W-:Y:S02]  /*0350*/  VIADD R10, R10, 0x2000 ;  /* 0x000020000a0a7836 */ /* 0x000fe40000000000 */
[----:B--2---:R-:W-:-:S04]  /*0360*/  FFMA R25, R25, R26, R6 ;  /* 0x0000001a19197223 */ /* 0x004fc80000000006 */
[----:B---3--:R-:W-:-:S04]  /*0370*/  FFMA R28, R28, R27, R25 ;  /* 0x0000001b1c1c7223 */ /* 0x008fc80000000019 */
[----:B----4-:R-:W-:-:S04]  /*0380*/  FFMA R20, R19, R20, R28 ;  /* 0x0000001413147223 */ /* 0x010fc8000000001c */
[----:B-----5:R-:W-:-:S04]  /*0390*/  FFMA R18, R17, R18, R20 ;  /* 0x0000001211127223 */ /* 0x020fc80000000014 */
[----:B------:R-:W-:-:S04]  /*03a0*/  FFMA R16, R15, R16, R18 ;  /* 0x000000100f107223 */ /* 0x000fc80000000012 */
[----:B------:R-:W-:Y:S01]  /*03b0*/  FFMA R14, R13, R14, R16 ;  /* 0x0000000e0d0e7223 */ /* 0x000fe20000000010 */
[----:B------:R-:W-:-:S03]  /*03c0*/  IADD3 R13, P2, PT, R4, 0x20, RZ ;  /* 0x00000020040d7810 */ /* 0x000fc60007f5e0ff */
[----:B------:R-:W-:Y:S01]  /*03d0*/  FFMA R12, R23, R12, R14 ;  /* 0x0000000c170c7223 */ /* 0x000fe2000000000e */
[----:B0-----:R-:W-:-:S03]  /*03e0*/  IADD3.X R5, PT, PT, RZ, R5, RZ, P2, !PT ;  /* 0x00000005ff057210 */ /* 0x001fc600017fe4ff */
[----:B------:R-:W-:Y:S01]  /*03f0*/  FFMA R6, R21, R22, R12 ;  /* 0x0000001615067223 */ /* 0x000fe2000000000c */
[----:B------:R-:W-:Y:S06]  /*0400*/  @P1 BRA `(.L_x_20) ;  /* 0xfffffffc00781947 */ /* 0x000fec000383ffff */
.L_x_19:
[----:B------:R-:W-:Y:S05]  /*0410*/  @!P0 BRA `(.L_x_18) ;  /* 0x0000000000ec8947 */ /* 0x000fea0003800000 */
[----:B------:R-:W-:Y:S02]  /*0420*/  ISETP.GE.U32.AND P1, PT, R24, 0x4, PT ;  /* 0x000000041800780c */ /* 0x000fe40003f26070 */
[----:B------:R-:W-:-:S04]  /*0430*/  LOP3.LUT R17, R0, 0x3, RZ, 0xc0, !PT ;  /* 0x0000000300117812 */ /* 0x000fc800078ec0ff */
[----:B------:R-:W-:-:S07]  /*0440*/  ISETP.NE.AND P0, PT, R17, RZ, PT ;  /* 0x000000ff1100720c */ /* 0x000fce0003f05270 */
[----:B------:R-:W-:Y:S06]  /*0450*/  @!P1 BRA `(.L_x_21) ;  /* 0x0000000000609947 */ /* 0x000fec0003800000 */
[----:B------:R-:W1:Y:S01]  /*0460*/  LDC.64 R10, c[0x0][0x388] ;  /* 0x0000e200ff0a7b82 */ /* 0x000e620000000a00 */
[CC--:B------:R-:W-:Y:S02]  /*0470*/  IADD3 R13, PT, PT, R8.reuse, R9.reuse, RZ ;  /* 0x00000009080d7210 */ /* 0x0c0fe40007ffe0ff */
[----:B------:R-:W-:Y:S02]  /*0480*/  IADD3 R12, P1, PT, R8, R9, RZ ;  /* 0x00000009080c7210 */ /* 0x000fe40007f3e0ff */
[----:B------:R-:W-:-:S03]  /*0490*/  LEA R15, R9, R7, 0xa ;  /* 0x00000007090f7211 */ /* 0x000fc600078e50ff */
[----:B------:R-:W2:Y:S08]  /*04a0*/  LDC.64 R2, c[0x0][0x388] ;  /* 0x0000e200ff027b82 */ /* 0x000eb00000000a00 */
[----:B------:R-:W3:Y:S01]  /*04b0*/  LDC.64 R4, c[0x0][0x390] ;  /* 0x0000e400ff047b82 */ /* 0x000ee20000000a00 */
[----:B-1----:R-:W-:-:S04]  /*04c0*/  IMAD.WIDE.U32 R10, R13, 0x4, R10 ;  /* 0x000000040d0a7825 */ /* 0x002fc800078e000a */
[----:B------:R-:W-:Y:S02]  /*04d0*/  IMAD.X R13, RZ, RZ, RZ, P1 ;  /* 0x000000ffff0d7224 */ /* 0x000fe400008e06ff */
[----:B0-----:R-:W4:Y:S01]  /*04e0*/  LDG.E R11, desc[UR6][R10.64] ;  /* 0x000000060a0b7981 */ /* 0x001f22000c1e1900 */
[----:B--2---:R-:W-:-:S04]  /*04f0*/  LEA R2, P1, R12, R2, 0x2 ;  /* 0x000000020c027211 */ /* 0x004fc800078210ff */
[----:B------:R-:W-:Y:S01]  /*0500*/  LEA.HI.X R3, R12, R3, R13, 0x2, P1 ;  /* 0x000000030c037211 */ /* 0x000fe200008f140d */
[----:B---3--:R-:W-:-:S04]  /*0510*/  IMAD.WIDE R4, R15, 0x4, R4 ;  /* 0x000000040f047825 */ /* 0x008fc800078e0204 */
[----:B------:R-:W2:Y:S04]  /*0520*/  LDG.E R13, desc[UR6][R2.64+0x4] ;  /* 0x00000406020d7981 */ /* 0x000ea8000c1e1900 */
[----:B------:R-:W4:Y:S04]  /*0530*/  LDG.E R12, desc[UR6][R4.64] ;  /* 0x00000006040c7981 */ /* 0x000f28000c1e1900 */
[----:B------:R-:W2:Y:S04]  /*0540*/  LDG.E R14, desc[UR6][R4.64+0x1000] ;  /* 0x00100006040e7981 */ /* 0x000ea8000c1e1900 */
[----:B------:R-:W3:Y:S04]  /*0550*/  LDG.E R16, desc[UR6][R4.64+0x2000] ;  /* 0x0020000604107981 */ /* 0x000ee8000c1e1900 */
[----:B------:R-:W3:Y:S04]  /*0560*/  LDG.E R15, desc[UR6][R2.64+0x8] ;  /* 0x00000806020f7981 */ /* 0x000ee8000c1e1900 */
[----:B------:R-:W5:Y:S04]  /*0570*/  LDG.E R18, desc[UR6][R4.64+0x3000] ;  /* 0x0030000604127981 */ /* 0x000f68000c1e1900 */
[----:B------:R-:W5:Y:S01]  /*0580*/  LDG.E R19, desc[UR6][R2.64+0xc] ;  /* 0x00000c0602137981 */ /* 0x000f62000c1e1900 */
[----:B------:R-:W-:Y:S01]  /*0590*/  IADD3 R9, PT, PT, R9, 0x4, RZ ;  /* 0x0000000409097810 */ /* 0x000fe20007ffe0ff */
[----:B----4-:R-:W-:-:S04]  /*05a0*/  FFMA R12, R11, R12, R6 ;  /* 0x0000000c0b0c7223 */ /* 0x010fc80000000006 */
[----:B--2---:R-:W-:-:S04]  /*05b0*/  FFMA R12, R13, R14, R12 ;  /* 0x0000000e0d0c7223 */ /* 0x004fc8000000000c */
[----:B---3--:R-:W-:-:S04]  /*05c0*/  FFMA R12, R15, R16, R12 ;  /* 0x000000100f0c7223 */ /* 0x008fc8000000000c */
[----:B-----5:R-:W-:-:S07]  /*05d0*/  FFMA R6, R19, R18, R12 ;  /* 0x0000001213067223 */ /* 0x020fce000000000c */
.L_x_21:
[----:B------:R-:W-:Y:S05]  /*05e0*/  @!P0 BRA `(.L_x_18) ;  /* 0x0000000000788947 */ /* 0x000fea0003800000 */
[----:B------:R-:W-:Y:S02]  /*05f0*/  ISETP.NE.AND P1, PT, R17, 0x1, PT ;  /* 0x000000011100780c */ /* 0x000fe40003f25270 */
[----:B------:R-:W-:-:S04]  /*0600*/  LOP3.LUT R2, R0, 0x1, RZ, 0xc0, !PT ;  /* 0x0000000100027812 */ /* 0x000fc800078ec0ff */
[----:B------:R-:W-:-:S07]  /*0610*/  ISETP.NE.U32.AND P0, PT, R2, 0x1, PT ;  /* 0x000000010200780c */ /* 0x000fce0003f05070 */
[----:B------:R-:W1:Y:S01]  /*0620*/  @P1 LDC.64 R14, c[0x0][0x388] ;  /* 0x0000e200ff0e1b82 */ /* 0x000e620000000a00 */
[CC--:B------:R-:W-:Y:S02]  /*0630*/  @P1 IADD3 R17, PT, PT, R8.reuse, R9.reuse, RZ ;  /* 0x0000000908111210 */ /* 0x0c0fe40007ffe0ff */
[----:B------:R-:W-:-:S04]  /*0640*/  @P1 IADD3 R16, P2, PT, R8, R9, RZ ;  /* 0x0000000908101210 */ /* 0x000fc80007f5e0ff */
[----:B------:R-:W-:Y:S01]  /*0650*/  @P1 IADD3.X R18, PT, PT, RZ, RZ, RZ, P2, !PT ;  /* 0x000000ffff121210 */ /* 0x000fe200017fe4ff */
[----:B------:R-:W2:Y:S08]  /*0660*/  @P1 LDC.64 R12, c[0x0][0x388] ;  /* 0x0000e200ff0c1b82 */ /* 0x000eb00000000a00 */
[----:B------:R-:W3:Y:S08]  /*0670*/  @P1 LDC.64 R4, c[0x0][0x390] ;  /* 0x0000e400ff041b82 */ /* 0x000ef00000000a00 */
[----:B------:R-:W4:Y:S01]  /*0680*/  @!P0 LDC.64 R10, c[0x0][0x388] ;  /* 0x0000e200ff0a8b82 */ /* 0x000f220000000a00 */
[----:B-1----:R-:W-:-:S04]  /*0690*/  @P1 IMAD.WIDE.U32 R14, R17, 0x4, R14 ;  /* 0x00000004110e1825 */ /* 0x002fc800078e000e */
[C---:B------:R-:W-:Y:S01]  /*06a0*/  @P1 IMAD R17, R9.reuse, 0x400, R7 ;  /* 0x0000040009111824 */ /* 0x040fe200078e0207 */
[----:B------:R-:W-:Y:S01]  /*06b0*/  @P1 IADD3 R9, PT, PT, R9, 0x2, RZ ;  /* 0x0000000209091810 */ /* 0x000fe20007ffe0ff */
[----:B0-----:R-:W5:Y:S01]  /*06c0*/  @P1 LDG.E R15, desc[UR6][R14.64] ;  /* 0x000000060e0f1981 */ /* 0x001f62000c1e1900 */
[----:B------:R-:W0:Y:S01]  /*06d0*/  @!P0 LDC.64 R2, c[0x0][0x390] ;  /* 0x0000e400ff028b82 */ /* 0x000e220000000a00 */
[----:B--2---:R-:W-:-:S04]  /*06e0*/  @P1 LEA R12, P2, R16, R12, 0x2 ;  /* 0x0000000c100c1211 */ /* 0x004fc800078410ff */
[----:B------:R-:W-:Y:S01]  /*06f0*/  @P1 LEA.HI.X R13, R16, R13, R18, 0x2, P2 ;  /* 0x0000000d100d1211 */ /* 0x000fe200010f1412 */
[----:B---3--:R-:W-:-:S05]  /*0700*/  @P1 IMAD.WIDE R4, R17, 0x4, R4 ;  /* 0x0000000411041825 */ /* 0x008fca00078e0204 */
[----:B------:R-:W2:Y:S01]  /*0710*/  @P1 LDG.E R13, desc[UR6][R12.64+0x4] ;  /* 0x000004060c0d1981 */ /* 0x000ea2000c1e1900 */
[----:B------:R-:W-:Y:S01]  /*0720*/  @!P0 IMAD.IADD R17, R8, 0x1, R9 ;  /* 0x0000000108118824 */ /* 0x000fe200078e0209 */
[----:B------:R-:W-:Y:S02]  /*0730*/  @!P0 LEA R9, R9, R7, 0xa ;  /* 0x0000000709098211 */ /* 0x000fe400078e50ff */
[----:B------:R-:W5:Y:S01]  /*0740*/  @P1 LDG.E R8, desc[UR6][R4.64] ;  /* 0x0000000604081981 */ /* 0x000f62000c1e1900 */
[----:B----4-:R-:W-:-:S06]  /*0750*/  @!P0 IMAD.WIDE.U32 R10, R17, 0x4, R10 ;  /* 0x00000004110a8825 */ /* 0x010fcc00078e000a */
[----:B------:R-:W3:Y:S01]  /*0760*/  @!P0 LDG.E R11, desc[UR6][R10.64] ;  /* 0x000000060a0b8981 */ /* 0x000ee2000c1e1900 */
[----:B0-----:R-:W-:-:S03]  /*0770*/  @!P0 IMAD.WIDE R2, R9, 0x4, R2 ;  /* 0x0000000409028825 */ /* 0x001fc600078e0202 */
[----:B------:R-:W2:Y:S04]  /*0780*/  @P1 LDG.E R9, desc[UR6][R4.64+0x1000] ;  /* 0x0010000604091981 */ /* 0x000ea8000c1e1900 */
[----:B------:R-:W3:Y:S01]  /*0790*/  @!P0 LDG.E R2, desc[UR6][R2.64] ;  /* 0x0000000602028981 */ /* 0x000ee2000c1e1900 */
[----:B-----5:R-:W-:-:S04]  /*07a0*/  @P1 FFMA R8, R15, R8, R6 ;  /* 0x000000080f081223 */ /* 0x020fc80000000006 */
[----:B--2---:R-:W-:-:S04]  /*07b0*/  @P1 FFMA R6, R13, R9, R8 ;  /* 0x000000090d061223 */ /* 0x004fc80000000008 */
[----:B---3--:R-:W-:-:S07]  /*07c0*/  @!P0 FFMA R6, R11, R2, R6 ;  /* 0x000000020b068223 */ /* 0x008fce0000000006 */
.L_x_18:
[----:B------:R-:W1:Y:S01]  /*07d0*/  LDC.64 R2, c[0x0][0x380] ;  /* 0x0000e000ff027b82 */ /* 0x000e620000000a00 */
[----:B------:R-:W-:-:S07]  /*07e0*/  LEA R7, R0, R7, 0xa ;  /* 0x0000000700077211 */ /* 0x000fce00078e50ff */
[----:B------:R-:W2:Y:S01]  /*07f0*/  LDC.64 R4, c[0x0][0x390] ;  /* 0x0000e400ff047b82 */ /* 0x000ea20000000a00 */
[----:B-1----:R-:W-:-:S06]  /*0800*/  IMAD.WIDE R2, R7, 0x4, R2 ;  /* 0x0000000407027825 */ /* 0x002fcc00078e0202 */
[----:B0-----:R-:W3:Y:S01]  /*0810*/  LDG.E R3, desc[UR6][R2.64] ;  /* 0x0000000602037981 */ /* 0x001ee2000c1e1900 */
[----:B--2---:R-:W-:-:S04]  /*0820*/  IMAD.WIDE R4, R7, 0x4, R4 ;  /* 0x0000000407047825 */ /* 0x004fc800078e0204 */
[----:B---3--:R-:W-:-:S05]  /*0830*/  FADD R7, R3, -R6 ;  /* 0x8000000603077221 */ /* 0x008fca0000000000 */
[----:B------:R-:W-:Y:S01]  /*0840*/  STG.E desc[UR6][R4.64], R7 ;  /* 0x0000000704007986 */ /* 0x000fe2000c101906 */
[----:B------:R-:W-:Y:S05]  /*0850*/  EXIT ;  /* 0x000000000000794d */ /* 0x000fea0003800000 */
.L_x_22:
        /* <DEDUP_REMOVED lines=10> */
.L_x_25:


//--------------------- .nv.shared.reserved.0     --------------------------
	.section	.nv.shared.reserved.0,"aw",@nobits
	.weak		__nv_reservedSMEM_offset_0_alias
	.size		__nv_reservedSMEM_offset_0_alias, 0, 64
	.other		__nv_reservedSMEM_offset_0_alias,@"STO_CUDA_RESERVED_SHARED STV_DEFAULT"
__nv_reservedSMEM_offset_0_alias:
	.zero		0
	.zero		64


//--------------------- .nv.constant0._Z9compute_lPfS_S_i --------------------------
	.section	.nv.constant0._Z9compute_lPfS_S_i,"a",@progbits
	.sectionflags	@""
	.align	4
.nv.constant0._Z9compute_lPfS_S_i:
	.zero		924


//--------------------- .nv.constant0._Z9compute_uPfS_S_i --------------------------
	.section	.nv.constant0._Z9compute_uPfS_S_i,"a",@progbits
	.sectionflags	@""
	.align	4
.nv.constant0._Z9compute_uPfS_S_i:
	.zero		924


//--------------------- SYMBOLS --------------------------

	.type		.nv.reservedSmem.offset0,@object
	.size		.nv.reservedSmem.offset0,0x4
